//
// Generated by NVIDIA NVVM Compiler
//
// Compiler Build ID: CL-36424714
// Cuda compilation tools, release 13.0, V13.0.88
// Based on NVVM 20.0.0
//

.version 9.0
.target sm_100
.address_size 64

	// .globl	_Z10interpExpoPPdS0_S_S_PPiS_i

.visible .entry _Z10interpExpoPPdS0_S_S_PPiS_i(
	.param .u64 .ptr .align 1 _Z10interpExpoPPdS0_S_S_PPiS_i_param_0,
	.param .u64 .ptr .align 1 _Z10interpExpoPPdS0_S_S_PPiS_i_param_1,
	.param .u64 .ptr .align 1 _Z10interpExpoPPdS0_S_S_PPiS_i_param_2,
	.param .u64 .ptr .align 1 _Z10interpExpoPPdS0_S_S_PPiS_i_param_3,
	.param .u64 .ptr .align 1 _Z10interpExpoPPdS0_S_S_PPiS_i_param_4,
	.param .u64 .ptr .align 1 _Z10interpExpoPPdS0_S_S_PPiS_i_param_5,
	.param .u32 _Z10interpExpoPPdS0_S_S_PPiS_i_param_6
)
{
	.reg .pred 	%p<9>;
	.reg .b32 	%r<58>;
	.reg .b32 	%f<3>;
	.reg .b64 	%rd<35>;
	.reg .b64 	%fd<80>;

	ld.param.u64 	%rd3, [_Z10interpExpoPPdS0_S_S_PPiS_i_param_0];
	ld.param.u64 	%rd1, [_Z10interpExpoPPdS0_S_S_PPiS_i_param_1];
	ld.param.u64 	%rd4, [_Z10interpExpoPPdS0_S_S_PPiS_i_param_2];
	ld.param.u64 	%rd5, [_Z10interpExpoPPdS0_S_S_PPiS_i_param_3];
	ld.param.u64 	%rd6, [_Z10interpExpoPPdS0_S_S_PPiS_i_param_4];
	ld.param.u64 	%rd2, [_Z10interpExpoPPdS0_S_S_PPiS_i_param_5];
	ld.param.u32 	%r18, [_Z10interpExpoPPdS0_S_S_PPiS_i_param_6];
	cvta.to.global.u64 	%rd7, %rd4;
	cvta.to.global.u64 	%rd8, %rd3;
	cvta.to.global.u64 	%rd9, %rd5;
	cvta.to.global.u64 	%rd10, %rd6;
	mov.u32 	%r19, %ctaid.x;
	mov.u32 	%r20, %ntid.x;
	mov.u32 	%r21, %tid.x;
	mad.lo.s32 	%r1, %r19, %r20, %r21;
	mov.u32 	%r22, %ctaid.y;
	mov.u32 	%r23, %ntid.y;
	mov.u32 	%r24, %tid.y;
	mad.lo.s32 	%r2, %r22, %r23, %r24;
	mul.wide.s32 	%rd11, %r1, 8;
	add.s64 	%rd12, %rd10, %rd11;
	ld.global.u64 	%rd13, [%rd12];
	cvta.to.global.u64 	%rd14, %rd13;
	mul.wide.u32 	%rd15, %r2, 4;
	add.s64 	%rd16, %rd14, %rd15;
	ld.global.u32 	%r25, [%rd16];
	max.s32 	%r26, %r25, 0;
	add.s32 	%r27, %r18, -1;
	setp.lt.s32 	%p1, %r26, %r27;
	add.s32 	%r28, %r18, -2;
	selp.b32 	%r3, %r26, %r28, %p1;
	mul.wide.s32 	%rd17, %r3, 8;
	add.s64 	%rd18, %rd9, %rd17;
	ld.global.f64 	%fd1, [%rd18];
	add.s64 	%rd19, %rd8, %rd11;
	ld.global.u64 	%rd20, [%rd19];
	cvta.to.global.u64 	%rd21, %rd20;
	mul.wide.u32 	%rd22, %r2, 8;
	add.s64 	%rd23, %rd21, %rd22;
	ld.global.f64 	%fd17, [%rd23];
	add.s64 	%rd24, %rd7, %rd17;
	ld.global.f64 	%fd18, [%rd24];
	sub.f64 	%fd2, %fd17, %fd18;
	ld.global.f64 	%fd19, [%rd18+8];
	div.rn.f64 	%fd76, %fd1, %fd19;
	{
	.reg .b32 %temp; 
	mov.b64 	{%temp, %r54}, %fd76;
	}
	{
	.reg .b32 %temp; 
	mov.b64 	{%r55, %temp}, %fd76;
	}
	setp.gt.s32 	%p2, %r54, 1048575;
	mov.b32 	%r56, -1023;
	@%p2 bra 	$L__BB0_2;
	mul.f64 	%fd76, %fd76, 0d4350000000000000;
	{
	.reg .b32 %temp; 
	mov.b64 	{%temp, %r54}, %fd76;
	}
	{
	.reg .b32 %temp; 
	mov.b64 	{%r55, %temp}, %fd76;
	}
	mov.b32 	%r56, -1077;
$L__BB0_2:
	add.s32 	%r30, %r54, -1;
	setp.gt.u32 	%p3, %r30, 2146435070;
	@%p3 bra 	$L__BB0_6;
	shr.u32 	%r33, %r54, 20;
	add.s32 	%r57, %r56, %r33;
	and.b32  	%r34, %r54, 1048575;
	or.b32  	%r35, %r34, 1072693248;
	mov.b64 	%fd77, {%r55, %r35};
	setp.lt.u32 	%p5, %r35, 1073127583;
	@%p5 bra 	$L__BB0_5;
	{
	.reg .b32 %temp; 
	mov.b64 	{%r36, %temp}, %fd77;
	}
	{
	.reg .b32 %temp; 
	mov.b64 	{%temp, %r37}, %fd77;
	}
	add.s32 	%r38, %r37, -1048576;
	mov.b64 	%fd77, {%r36, %r38};
	add.s32 	%r57, %r57, 1;
$L__BB0_5:
	add.f64 	%fd21, %fd77, 0dBFF0000000000000;
	add.f64 	%fd22, %fd77, 0d3FF0000000000000;
	rcp.approx.ftz.f64 	%fd23, %fd22;
	neg.f64 	%fd24, %fd22;
	fma.rn.f64 	%fd25, %fd24, %fd23, 0d3FF0000000000000;
	fma.rn.f64 	%fd26, %fd25, %fd25, %fd25;
	fma.rn.f64 	%fd27, %fd26, %fd23, %fd23;
	mul.f64 	%fd28, %fd21, %fd27;
	fma.rn.f64 	%fd29, %fd21, %fd27, %fd28;
	mul.f64 	%fd30, %fd29, %fd29;
	fma.rn.f64 	%fd31, %fd30, 0d3EB1380B3AE80F1E, 0d3ED0EE258B7A8B04;
	fma.rn.f64 	%fd32, %fd31, %fd30, 0d3EF3B2669F02676F;
	fma.rn.f64 	%fd33, %fd32, %fd30, 0d3F1745CBA9AB0956;
	fma.rn.f64 	%fd34, %fd33, %fd30, 0d3F3C71C72D1B5154;
	fma.rn.f64 	%fd35, %fd34, %fd30, 0d3F624924923BE72D;
	fma.rn.f64 	%fd36, %fd35, %fd30, 0d3F8999999999A3C4;
	fma.rn.f64 	%fd37, %fd36, %fd30, 0d3FB5555555555554;
	sub.f64 	%fd38, %fd21, %fd29;
	add.f64 	%fd39, %fd38, %fd38;
	neg.f64 	%fd40, %fd29;
	fma.rn.f64 	%fd41, %fd40, %fd21, %fd39;
	mul.f64 	%fd42, %fd27, %fd41;
	mul.f64 	%fd43, %fd30, %fd37;
	fma.rn.f64 	%fd44, %fd43, %fd29, %fd42;
	xor.b32  	%r39, %r57, -2147483648;
	mov.b32 	%r40, 1127219200;
	mov.b64 	%fd45, {%r39, %r40};
	mov.b32 	%r41, -2147483648;
	mov.b64 	%fd46, {%r41, %r40};
	sub.f64 	%fd47, %fd45, %fd46;
	fma.rn.f64 	%fd48, %fd47, 0d3FE62E42FEFA39EF, %fd29;
	fma.rn.f64 	%fd49, %fd47, 0dBFE62E42FEFA39EF, %fd48;
	sub.f64 	%fd50, %fd49, %fd29;
	sub.f64 	%fd51, %fd44, %fd50;
	fma.rn.f64 	%fd52, %fd47, 0d3C7ABC9E3B39803F, %fd51;
	add.f64 	%fd78, %fd48, %fd52;
	bra.uni 	$L__BB0_7;
$L__BB0_6:
	fma.rn.f64 	%fd20, %fd76, 0d7FF0000000000000, 0d7FF0000000000000;
	{
	.reg .b32 %temp; 
	mov.b64 	{%temp, %r31}, %fd76;
	}
	and.b32  	%r32, %r31, 2147483647;
	setp.eq.s32 	%p4, %r32, 0;
	selp.f64 	%fd78, 0dFFF0000000000000, %fd20, %p4;
$L__BB0_7:
	neg.f64 	%fd53, %fd2;
	mul.f64 	%fd54, %fd78, %fd53;
	cvta.to.global.u64 	%rd25, %rd2;
	add.s64 	%rd27, %rd25, %rd17;
	ld.global.f64 	%fd55, [%rd27];
	div.rn.f64 	%fd12, %fd54, %fd55;
	fma.rn.f64 	%fd56, %fd12, 0d3FF71547652B82FE, 0d4338000000000000;
	{
	.reg .b32 %temp; 
	mov.b64 	{%r14, %temp}, %fd56;
	}
	mov.f64 	%fd57, 0dC338000000000000;
	add.rn.f64 	%fd58, %fd56, %fd57;
	fma.rn.f64 	%fd59, %fd58, 0dBFE62E42FEFA39EF, %fd12;
	fma.rn.f64 	%fd60, %fd58, 0dBC7ABC9E3B39803F, %fd59;
	fma.rn.f64 	%fd61, %fd60, 0d3E5ADE1569CE2BDF, 0d3E928AF3FCA213EA;
	fma.rn.f64 	%fd62, %fd61, %fd60, 0d3EC71DEE62401315;
	fma.rn.f64 	%fd63, %fd62, %fd60, 0d3EFA01997C89EB71;
	fma.rn.f64 	%fd64, %fd63, %fd60, 0d3F2A01A014761F65;
	fma.rn.f64 	%fd65, %fd64, %fd60, 0d3F56C16C1852B7AF;
	fma.rn.f64 	%fd66, %fd65, %fd60, 0d3F81111111122322;
	fma.rn.f64 	%fd67, %fd66, %fd60, 0d3FA55555555502A1;
	fma.rn.f64 	%fd68, %fd67, %fd60, 0d3FC5555555555511;
	fma.rn.f64 	%fd69, %fd68, %fd60, 0d3FE000000000000B;
	fma.rn.f64 	%fd70, %fd69, %fd60, 0d3FF0000000000000;
	fma.rn.f64 	%fd71, %fd70, %fd60, 0d3FF0000000000000;
	{
	.reg .b32 %temp; 
	mov.b64 	{%r15, %temp}, %fd71;
	}
	{
	.reg .b32 %temp; 
	mov.b64 	{%temp, %r16}, %fd71;
	}
	shl.b32 	%r42, %r14, 20;
	add.s32 	%r43, %r42, %r16;
	mov.b64 	%fd79, {%r15, %r43};
	{
	.reg .b32 %temp; 
	mov.b64 	{%temp, %r44}, %fd12;
	}
	mov.b32 	%f2, %r44;
	abs.f32 	%f1, %f2;
	setp.lt.f32 	%p6, %f1, 0f4086232B;
	@%p6 bra 	$L__BB0_10;
	setp.lt.f64 	%p7, %fd12, 0d0000000000000000;
	add.f64 	%fd72, %fd12, 0d7FF0000000000000;
	selp.f64 	%fd79, 0d0000000000000000, %fd72, %p7;
	setp.geu.f32 	%p8, %f1, 0f40874800;
	@%p8 bra 	$L__BB0_10;
	shr.u32 	%r45, %r14, 31;
	add.s32 	%r46, %r14, %r45;
	shr.s32 	%r47, %r46, 1;
	shl.b32 	%r48, %r47, 20;
	add.s32 	%r49, %r16, %r48;
	mov.b64 	%fd73, {%r15, %r49};
	sub.s32 	%r50, %r14, %r47;
	shl.b32 	%r51, %r50, 20;
	add.s32 	%r52, %r51, 1072693248;
	mov.b32 	%r53, 0;
	mov.b64 	%fd74, {%r53, %r52};
	mul.f64 	%fd79, %fd74, %fd73;
$L__BB0_10:
	cvta.to.global.u64 	%rd28, %rd1;
	mul.f64 	%fd75, %fd1, %fd79;
	add.s64 	%rd30, %rd28, %rd11;
	ld.global.u64 	%rd31, [%rd30];
	cvta.to.global.u64 	%rd32, %rd31;
	add.s64 	%rd34, %rd32, %rd22;
	st.global.f64 	[%rd34], %fd75;
	ret;

}
	// .globl	_Z10interpExpoPPdS0_S_S_PPiS_
.visible .entry _Z10interpExpoPPdS0_S_S_PPiS_(
	.param .u64 .ptr .align 1 _Z10interpExpoPPdS0_S_S_PPiS__param_0,
	.param .u64 .ptr .align 1 _Z10interpExpoPPdS0_S_S_PPiS__param_1,
	.param .u64 .ptr .align 1 _Z10interpExpoPPdS0_S_S_PPiS__param_2,
	.param .u64 .ptr .align 1 _Z10interpExpoPPdS0_S_S_PPiS__param_3,
	.param .u64 .ptr .align 1 _Z10interpExpoPPdS0_S_S_PPiS__param_4,
	.param .u64 .ptr .align 1 _Z10interpExpoPPdS0_S_S_PPiS__param_5
)
{
	.reg .pred 	%p<8>;
	.reg .b32 	%r<53>;
	.reg .b32 	%f<3>;
	.reg .b64 	%rd<35>;
	.reg .b64 	%fd<80>;

	ld.param.u64 	%rd3, [_Z10interpExpoPPdS0_S_S_PPiS__param_0];
	ld.param.u64 	%rd1, [_Z10interpExpoPPdS0_S_S_PPiS__param_1];
	ld.param.u64 	%rd4, [_Z10interpExpoPPdS0_S_S_PPiS__param_2];
	ld.param.u64 	%rd5, [_Z10interpExpoPPdS0_S_S_PPiS__param_3];
	ld.param.u64 	%rd6, [_Z10interpExpoPPdS0_S_S_PPiS__param_4];
	ld.param.u64 	%rd2, [_Z10interpExpoPPdS0_S_S_PPiS__param_5];
	cvta.to.global.u64 	%rd7, %rd4;
	cvta.to.global.u64 	%rd8, %rd3;
	cvta.to.global.u64 	%rd9, %rd5;
	cvta.to.global.u64 	%rd10, %rd6;
	mov.u32 	%r18, %ctaid.x;
	mov.u32 	%r19, %ntid.x;
	mov.u32 	%r20, %tid.x;
	mad.lo.s32 	%r1, %r18, %r19, %r20;
	mov.u32 	%r21, %ctaid.y;
	mov.u32 	%r22, %ntid.y;
	mov.u32 	%r23, %tid.y;
	mad.lo.s32 	%r2, %r21, %r22, %r23;
	mul.wide.s32 	%rd11, %r1, 8;
	add.s64 	%rd12, %rd10, %rd11;
	ld.global.u64 	%rd13, [%rd12];
	cvta.to.global.u64 	%rd14, %rd13;
	mul.wide.u32 	%rd15, %r2, 4;
	add.s64 	%rd16, %rd14, %rd15;
	ld.global.u32 	%r3, [%rd16];
	mul.wide.s32 	%rd17, %r3, 8;
	add.s64 	%rd18, %rd9, %rd17;
	ld.global.f64 	%fd1, [%rd18];
	add.s64 	%rd19, %rd8, %rd11;
	ld.global.u64 	%rd20, [%rd19];
	cvta.to.global.u64 	%rd21, %rd20;
	mul.wide.u32 	%rd22, %r2, 8;
	add.s64 	%rd23, %rd21, %rd22;
	ld.global.f64 	%fd17, [%rd23];
	add.s64 	%rd24, %rd7, %rd17;
	ld.global.f64 	%fd18, [%rd24];
	sub.f64 	%fd2, %fd17, %fd18;
	ld.global.f64 	%fd19, [%rd18+8];
	div.rn.f64 	%fd76, %fd1, %fd19;
	{
	.reg .b32 %temp; 
	mov.b64 	{%temp, %r49}, %fd76;
	}
	{
	.reg .b32 %temp; 
	mov.b64 	{%r50, %temp}, %fd76;
	}
	setp.gt.s32 	%p1, %r49, 1048575;
	mov.b32 	%r51, -1023;
	@%p1 bra 	$L__BB1_2;
	mul.f64 	%fd76, %fd76, 0d4350000000000000;
	{
	.reg .b32 %temp; 
	mov.b64 	{%temp, %r49}, %fd76;
	}
	{
	.reg .b32 %temp; 
	mov.b64 	{%r50, %temp}, %fd76;
	}
	mov.b32 	%r51, -1077;
$L__BB1_2:
	add.s32 	%r25, %r49, -1;
	setp.gt.u32 	%p2, %r25, 2146435070;
	@%p2 bra 	$L__BB1_6;
	shr.u32 	%r28, %r49, 20;
	add.s32 	%r52, %r51, %r28;
	and.b32  	%r29, %r49, 1048575;
	or.b32  	%r30, %r29, 1072693248;
	mov.b64 	%fd77, {%r50, %r30};
	setp.lt.u32 	%p4, %r30, 1073127583;
	@%p4 bra 	$L__BB1_5;
	{
	.reg .b32 %temp; 
	mov.b64 	{%r31, %temp}, %fd77;
	}
	{
	.reg .b32 %temp; 
	mov.b64 	{%temp, %r32}, %fd77;
	}
	add.s32 	%r33, %r32, -1048576;
	mov.b64 	%fd77, {%r31, %r33};
	add.s32 	%r52, %r52, 1;
$L__BB1_5:
	add.f64 	%fd21, %fd77, 0dBFF0000000000000;
	add.f64 	%fd22, %fd77, 0d3FF0000000000000;
	rcp.approx.ftz.f64 	%fd23, %fd22;
	neg.f64 	%fd24, %fd22;
	fma.rn.f64 	%fd25, %fd24, %fd23, 0d3FF0000000000000;
	fma.rn.f64 	%fd26, %fd25, %fd25, %fd25;
	fma.rn.f64 	%fd27, %fd26, %fd23, %fd23;
	mul.f64 	%fd28, %fd21, %fd27;
	fma.rn.f64 	%fd29, %fd21, %fd27, %fd28;
	mul.f64 	%fd30, %fd29, %fd29;
	fma.rn.f64 	%fd31, %fd30, 0d3EB1380B3AE80F1E, 0d3ED0EE258B7A8B04;
	fma.rn.f64 	%fd32, %fd31, %fd30, 0d3EF3B2669F02676F;
	fma.rn.f64 	%fd33, %fd32, %fd30, 0d3F1745CBA9AB0956;
	fma.rn.f64 	%fd34, %fd33, %fd30, 0d3F3C71C72D1B5154;
	fma.rn.f64 	%fd35, %fd34, %fd30, 0d3F624924923BE72D;
	fma.rn.f64 	%fd36, %fd35, %fd30, 0d3F8999999999A3C4;
	fma.rn.f64 	%fd37, %fd36, %fd30, 0d3FB5555555555554;
	sub.f64 	%fd38, %fd21, %fd29;
	add.f64 	%fd39, %fd38, %fd38;
	neg.f64 	%fd40, %fd29;
	fma.rn.f64 	%fd41, %fd40, %fd21, %fd39;
	mul.f64 	%fd42, %fd27, %fd41;
	mul.f64 	%fd43, %fd30, %fd37;
	fma.rn.f64 	%fd44, %fd43, %fd29, %fd42;
	xor.b32  	%r34, %r52, -2147483648;
	mov.b32 	%r35, 1127219200;
	mov.b64 	%fd45, {%r34, %r35};
	mov.b32 	%r36, -2147483648;
	mov.b64 	%fd46, {%r36, %r35};
	sub.f64 	%fd47, %fd45, %fd46;
	fma.rn.f64 	%fd48, %fd47, 0d3FE62E42FEFA39EF, %fd29;
	fma.rn.f64 	%fd49, %fd47, 0dBFE62E42FEFA39EF, %fd48;
	sub.f64 	%fd50, %fd49, %fd29;
	sub.f64 	%fd51, %fd44, %fd50;
	fma.rn.f64 	%fd52, %fd47, 0d3C7ABC9E3B39803F, %fd51;
	add.f64 	%fd78, %fd48, %fd52;
	bra.uni 	$L__BB1_7;
$L__BB1_6:
	fma.rn.f64 	%fd20, %fd76, 0d7FF0000000000000, 0d7FF0000000000000;
	{
	.reg .b32 %temp; 
	mov.b64 	{%temp, %r26}, %fd76;
	}
	and.b32  	%r27, %r26, 2147483647;
	setp.eq.s32 	%p3, %r27, 0;
	selp.f64 	%fd78, 0dFFF0000000000000, %fd20, %p3;
$L__BB1_7:
	neg.f64 	%fd53, %fd2;
	mul.f64 	%fd54, %fd78, %fd53;
	cvta.to.global.u64 	%rd25, %rd2;
	add.s64 	%rd27, %rd25, %rd17;
	ld.global.f64 	%fd55, [%rd27];
	div.rn.f64 	%fd12, %fd54, %fd55;
	fma.rn.f64 	%fd56, %fd12, 0d3FF71547652B82FE, 0d4338000000000000;
	{
	.reg .b32 %temp; 
	mov.b64 	{%r14, %temp}, %fd56;
	}
	mov.f64 	%fd57, 0dC338000000000000;
	add.rn.f64 	%fd58, %fd56, %fd57;
	fma.rn.f64 	%fd59, %fd58, 0dBFE62E42FEFA39EF, %fd12;
	fma.rn.f64 	%fd60, %fd58, 0dBC7ABC9E3B39803F, %fd59;
	fma.rn.f64 	%fd61, %fd60, 0d3E5ADE1569CE2BDF, 0d3E928AF3FCA213EA;
	fma.rn.f64 	%fd62, %fd61, %fd60, 0d3EC71DEE62401315;
	fma.rn.f64 	%fd63, %fd62, %fd60, 0d3EFA01997C89EB71;
	fma.rn.f64 	%fd64, %fd63, %fd60, 0d3F2A01A014761F65;
	fma.rn.f64 	%fd65, %fd64, %fd60, 0d3F56C16C1852B7AF;
	fma.rn.f64 	%fd66, %fd65, %fd60, 0d3F81111111122322;
	fma.rn.f64 	%fd67, %fd66, %fd60, 0d3FA55555555502A1;
	fma.rn.f64 	%fd68, %fd67, %fd60, 0d3FC5555555555511;
	fma.rn.f64 	%fd69, %fd68, %fd60, 0d3FE000000000000B;
	fma.rn.f64 	%fd70, %fd69, %fd60, 0d3FF0000000000000;
	fma.rn.f64 	%fd71, %fd70, %fd60, 0d3FF0000000000000;
	{
	.reg .b32 %temp; 
	mov.b64 	{%r15, %temp}, %fd71;
	}
	{
	.reg .b32 %temp; 
	mov.b64 	{%temp, %r16}, %fd71;
	}
	shl.b32 	%r37, %r14, 20;
	add.s32 	%r38, %r37, %r16;
	mov.b64 	%fd79, {%r15, %r38};
	{
	.reg .b32 %temp; 
	mov.b64 	{%temp, %r39}, %fd12;
	}
	mov.b32 	%f2, %r39;
	abs.f32 	%f1, %f2;
	setp.lt.f32 	%p5, %f1, 0f4086232B;
	@%p5 bra 	$L__BB1_10;
	setp.lt.f64 	%p6, %fd12, 0d0000000000000000;
	add.f64 	%fd72, %fd12, 0d7FF0000000000000;
	selp.f64 	%fd79, 0d0000000000000000, %fd72, %p6;
	setp.geu.f32 	%p7, %f1, 0f40874800;
	@%p7 bra 	$L__BB1_10;
	shr.u32 	%r40, %r14, 31;
	add.s32 	%r41, %r14, %r40;
	shr.s32 	%r42, %r41, 1;
	shl.b32 	%r43, %r42, 20;
	add.s32 	%r44, %r16, %r43;
	mov.b64 	%fd73, {%r15, %r44};
	sub.s32 	%r45, %r14, %r42;
	shl.b32 	%r46, %r45, 20;
	add.s32 	%r47, %r46, 1072693248;
	mov.b32 	%r48, 0;
	mov.b64 	%fd74, {%r48, %r47};
	mul.f64 	%fd79, %fd74, %fd73;
$L__BB1_10:
	cvta.to.global.u64 	%rd28, %rd1;
	mul.f64 	%fd75, %fd1, %fd79;
	add.s64 	%rd30, %rd28, %rd11;
	ld.global.u64 	%rd31, [%rd30];
	cvta.to.global.u64 	%rd32, %rd31;
	add.s64 	%rd34, %rd32, %rd22;
	st.global.f64 	[%rd34], %fd75;
	ret;

}
	// .globl	_Z4tmpfPPdS0_S_S_PPiS_i
.visible .entry _Z4tmpfPPdS0_S_S_PPiS_i(
	.param .u64 .ptr .align 1 _Z4tmpfPPdS0_S_S_PPiS_i_param_0,
	.param .u64 .ptr .align 1 _Z4tmpfPPdS0_S_S_PPiS_i_param_1,
	.param .u64 .ptr .align 1 _Z4tmpfPPdS0_S_S_PPiS_i_param_2,
	.param .u64 .ptr .align 1 _Z4tmpfPPdS0_S_S_PPiS_i_param_3,
	.param .u64 .ptr .align 1 _Z4tmpfPPdS0_S_S_PPiS_i_param_4,
	.param .u64 .ptr .align 1 _Z4tmpfPPdS0_S_S_PPiS_i_param_5,
	.param .u32 _Z4tmpfPPdS0_S_S_PPiS_i_param_6
)
{
	.reg .b32 	%r<10>;
	.reg .b64 	%rd<16>;
	.reg .b64 	%fd<2>;

	ld.param.u64 	%rd1, [_Z4tmpfPPdS0_S_S_PPiS_i_param_1];
	ld.param.u64 	%rd2, [_Z4tmpfPPdS0_S_S_PPiS_i_param_4];
	cvta.to.global.u64 	%rd3, %rd1;
	cvta.to.global.u64 	%rd4, %rd2;
	mov.u32 	%r1, %ctaid.x;
	mov.u32 	%r2, %ntid.x;
	mov.u32 	%r3, %tid.x;
	mad.lo.s32 	%r4, %r1, %r2, %r3;
	mov.u32 	%r5, %ctaid.y;
	mov.u32 	%r6, %ntid.y;
	mov.u32 	%r7, %tid.y;
	mad.lo.s32 	%r8, %r5, %r6, %r7;
	mul.wide.s32 	%rd5, %r4, 8;
	add.s64 	%rd6, %rd4, %rd5;
	ld.global.u64 	%rd7, [%rd6];
	cvta.to.global.u64 	%rd8, %rd7;
	mul.wide.u32 	%rd9, %r8, 4;
	add.s64 	%rd10, %rd8, %rd9;
	ld.global.u32 	%r9, [%rd10];
	cvt.rn.f64.s32 	%fd1, %r9;
	add.s64 	%rd11, %rd3, %rd5;
	ld.global.u64 	%rd12, [%rd11];
	cvta.to.global.u64 	%rd13, %rd12;
	mul.wide.u32 	%rd14, %r8, 8;
	add.s64 	%rd15, %rd13, %rd14;
	st.global.f64 	[%rd15], %fd1;
	ret;

}


// ===== COMPILED SASS (sm_100) =====

	.target	sm_100

	.elftype	@"ET_EXEC"


//--------------------- .note.nv.tkinfo           --------------------------
	.section	.note.nv.tkinfo,"",@"SHT_NOTE"
	.sectionflags	@"SHF_NOTE_NV_TKINFO"
	.tkinfo
        /*0018*/ 	.word	0x00000002
        /*0030*/ 	.string	""
        /*0030*/ 	.string	"ptxas"
        /*0030*/ 	.string	"Cuda compilation tools, release 13.0, V13.0.88"
        /*0030*/ 	.string	"Build cuda_13.0.r13.0/compiler.36424714_0"
        /*0030*/ 	.string	"-arch sm_100 -m 64 "



//--------------------- .note.nv.cuinfo           --------------------------
	.section	.note.nv.cuinfo,"",@"SHT_NOTE"
	.sectionflags	@"SHF_NOTE_NV_CUINFO"
        /*0018*/ 	.short	0x0002
        /*001a*/ 	.short	0x0064
        /*001c*/ 	.short	0x0082
	.zero		2


//--------------------- .nv.info                  --------------------------
	.section	.nv.info,"",@"SHT_CUDA_INFO"
	.align	4


	//----- nvinfo : EIATTR_REGCOUNT
	.align		4
        /*0000*/ 	.byte	0x04, 0x2f
        /*0002*/ 	.short	(.L_1 - .L_0)
	.align		4
.L_0:
        /*0004*/ 	.word	index@(_Z10interpExpoPPdS0_S_S_PPiS_i)
        /*0008*/ 	.word	0x0000001e


	//----- nvinfo : EIATTR_FRAME_SIZE
	.align		4
.L_1:
        /*000c*/ 	.byte	0x04, 0x11
        /*000e*/ 	.short	(.L_3 - .L_2)
	.align		4
.L_2:
        /*0010*/ 	.word	index@($__internal_1_$__cuda_sm20_div_rn_f64_full)
        /*0014*/ 	.word	0x00000000


	//----- nvinfo : EIATTR_FRAME_SIZE
	.align		4
.L_3:
        /*0018*/ 	.byte	0x04, 0x11
        /*001a*/ 	.short	(.L_5 - .L_4)
	.align		4
.L_4:
        /*001c*/ 	.word	index@(_Z10interpExpoPPdS0_S_S_PPiS_i)
        /*0020*/ 	.word	0x00000000


	//----- nvinfo : EIATTR_REGCOUNT
	.align		4
.L_5:
        /*0024*/ 	.byte	0x04, 0x2f
        /*0026*/ 	.short	(.L_7 - .L_6)
	.align		4
.L_6:
        /*0028*/ 	.word	index@(_Z10interpExpoPPdS0_S_S_PPiS_)
        /*002c*/ 	.word	0x0000001e


	//----- nvinfo : EIATTR_FRAME_SIZE
	.align		4
.L_7:
        /*0030*/ 	.byte	0x04, 0x11
        /*0032*/ 	.short	(.L_9 - .L_8)
	.align		4
.L_8:
        /*0034*/ 	.word	index@($__internal_0_$__cuda_sm20_div_rn_f64_full)
        /*0038*/ 	.word	0x00000000


	//----- nvinfo : EIATTR_FRAME_SIZE
	.align		4
.L_9:
        /*003c*/ 	.byte	0x04, 0x11
        /*003e*/ 	.short	(.L_11 - .L_10)
	.align		4
.L_10:
        /*0040*/ 	.word	index@(_Z10interpExpoPPdS0_S_S_PPiS_)
        /*0044*/ 	.word	0x00000000


	//----- nvinfo : EIATTR_REGCOUNT
	.align		4
.L_11:
        /*0048*/ 	.byte	0x04, 0x2f
        /*004a*/ 	.short	(.L_13 - .L_12)
	.align		4
.L_12:
        /*004c*/ 	.word	index@(_Z4tmpfPPdS0_S_S_PPiS_i)
        /*0050*/ 	.word	0x0000000e


	//----- nvinfo : EIATTR_FRAME_SIZE
	.align		4
.L_13:
        /*0054*/ 	.byte	0x04, 0x11
        /*0056*/ 	.short	(.L_15 - .L_14)
	.align		4
.L_14:
        /*0058*/ 	.word	index@(_Z4tmpfPPdS0_S_S_PPiS_i)
        /*005c*/ 	.word	0x00000000


	//----- nvinfo : EIATTR_MIN_STACK_SIZE
	.align		4
.L_15:
        /*0060*/ 	.byte	0x04, 0x12
        /*0062*/ 	.short	(.L_17 - .L_16)
	.align		4
.L_16:
        /*0064*/ 	.word	index@(_Z4tmpfPPdS0_S_S_PPiS_i)
        /*0068*/ 	.word	0x00000000


	//----- nvinfo : EIATTR_MIN_STACK_SIZE
	.align		4
.L_17:
        /*006c*/ 	.byte	0x04, 0x12
        /*006e*/ 	.short	(.L_19 - .L_18)
	.align		4
.L_18:
        /*0070*/ 	.word	index@(_Z10interpExpoPPdS0_S_S_PPiS_)
        /*0074*/ 	.word	0x00000000


	//----- nvinfo : EIATTR_MIN_STACK_SIZE
	.align		4
.L_19:
        /*0078*/ 	.byte	0x04, 0x12
        /*007a*/ 	.short	(.L_21 - .L_20)
	.align		4
.L_20:
        /*007c*/ 	.word	index@(_Z10interpExpoPPdS0_S_S_PPiS_i)
        /*0080*/ 	.word	0x00000000
.L_21:


//--------------------- .nv.compat                --------------------------
	.section	.nv.compat,"",@"SHT_CUDA_COMPAT_INFO"
	.align	4
        /*0000*/ 	.byte	0x02, 0x09, 0x00, 0x00, 0x02, 0x02, 0x01, 0x00, 0x02, 0x05, 0x05, 0x00, 0x03, 0x07, 0x01, 0x01
        /*0010*/ 	.byte	0x02, 0x03, 0x00, 0x00, 0x02, 0x06, 0x01, 0x00, 0x04, 0x0b, 0x08, 0x00, 0x01, 0x00, 0x00, 0x00
        /*0020*/ 	.byte	0x00, 0x00, 0x00, 0x00


//--------------------- .nv.info._Z4tmpfPPdS0_S_S_PPiS_i --------------------------
	.section	.nv.info._Z4tmpfPPdS0_S_S_PPiS_i,"",@"SHT_CUDA_INFO"
	.sectionflags	@""
	.align	4


	//----- nvinfo : EIATTR_CUDA_API_VERSION
	.align		4
        /*0000*/ 	.byte	0x04, 0x37
        /*0002*/ 	.short	(.L_23 - .L_22)
.L_22:
        /*0004*/ 	.word	0x00000082


	//----- nvinfo : EIATTR_KPARAM_INFO
	.align		4
.L_23:
        /*0008*/ 	.byte	0x04, 0x17
        /*000a*/ 	.short	(.L_25 - .L_24)
.L_24:
        /*000c*/ 	.word	0x00000000
        /*0010*/ 	.short	0x0006
        /*0012*/ 	.short	0x0030
        /*0014*/ 	.byte	0x00, 0xf0, 0x11, 0x00


	//----- nvinfo : EIATTR_KPARAM_INFO
	.align		4
.L_25:
        /*0018*/ 	.byte	0x04, 0x17
        /*001a*/ 	.short	(.L_27 - .L_26)
.L_26:
        /*001c*/ 	.word	0x00000000
        /*0020*/ 	.short	0x0005
        /*0022*/ 	.short	0x0028
        /*0024*/ 	.byte	0x00, 0xf5, 0x21, 0x00


	//----- nvinfo : EIATTR_KPARAM_INFO
	.align		4
.L_27:
        /*0028*/ 	.byte	0x04, 0x17
        /*002a*/ 	.short	(.L_29 - .L_28)
.L_28:
        /*002c*/ 	.word	0x00000000
        /*0030*/ 	.short	0x0004
        /*0032*/ 	.short	0x0020
        /*0034*/ 	.byte	0x00, 0xf5, 0x21, 0x00


	//----- nvinfo : EIATTR_KPARAM_INFO
	.align		4
.L_29:
        /*0038*/ 	.byte	0x04, 0x17
        /*003a*/ 	.short	(.L_31 - .L_30)
.L_30:
        /*003c*/ 	.word	0x00000000
        /*0040*/ 	.short	0x0003
        /*0042*/ 	.short	0x0018
        /*0044*/ 	.byte	0x00, 0xf5, 0x21, 0x00


	//----- nvinfo : EIATTR_KPARAM_INFO
	.align		4
.L_31:
        /*0048*/ 	.byte	0x04, 0x17
        /*004a*/ 	.short	(.L_33 - .L_32)
.L_32:
        /*004c*/ 	.word	0x00000000
        /*0050*/ 	.short	0x0002
        /*0052*/ 	.short	0x0010
        /*0054*/ 	.byte	0x00, 0xf5, 0x21, 0x00


	//----- nvinfo : EIATTR_KPARAM_INFO
	.align		4
.L_33:
        /*0058*/ 	.byte	0x04, 0x17
        /*005a*/ 	.short	(.L_35 - .L_34)
.L_34:
        /*005c*/ 	.word	0x00000000
        /*0060*/ 	.short	0x0001
        /*0062*/ 	.short	0x0008
        /*0064*/ 	.byte	0x00, 0xf5, 0x21, 0x00


	//----- nvinfo : EIATTR_KPARAM_INFO
	.align		4
.L_35:
        /*0068*/ 	.byte	0x04, 0x17
        /*006a*/ 	.short	(.L_37 - .L_36)
.L_36:
        /*006c*/ 	.word	0x00000000
        /*0070*/ 	.short	0x0000
        /*0072*/ 	.short	0x0000
        /*0074*/ 	.byte	0x00, 0xf5, 0x21, 0x00


	//----- nvinfo : EIATTR_SPARSE_MMA_MASK
	.align		4
.L_37:
        /*0078*/ 	.byte	0x03, 0x50
        /*007a*/ 	.short	0x0000


	//----- nvinfo : EIATTR_MAXREG_COUNT
	.align		4
        /*007c*/ 	.byte	0x03, 0x1b
        /*007e*/ 	.short	0x00ff


	//----- nvinfo : EIATTR_MERCURY_ISA_VERSION
	.align		4
        /*0080*/ 	.byte	0x03, 0x5f
        /*0082*/ 	.short	0x0101


	//----- nvinfo : EIATTR_VRC_CTA_INIT_COUNT
	.align		4
        /*0084*/ 	.byte	0x02, 0x4a
	.zero		1
	.zero		1


	//----- nvinfo : EIATTR_EXIT_INSTR_OFFSETS
	.align		4
        /*0088*/ 	.byte	0x04, 0x1c
        /*008a*/ 	.short	(.L_39 - .L_38)


	//   ....[0]....
.L_38:
        /*008c*/ 	.word	0x00000150


	//----- nvinfo : EIATTR_CBANK_PARAM_SIZE
	.align		4
.L_39:
        /*0090*/ 	.byte	0x03, 0x19
        /*0092*/ 	.short	0x0034


	//----- nvinfo : EIATTR_PARAM_CBANK
	.align		4
        /*0094*/ 	.byte	0x04, 0x0a
        /*0096*/ 	.short	(.L_41 - .L_40)
	.align		4
.L_40:
        /*0098*/ 	.word	index@(.nv.constant0._Z4tmpfPPdS0_S_S_PPiS_i)
        /*009c*/ 	.short	0x0380
        /*009e*/ 	.short	0x0034


	//----- nvinfo : EIATTR_SW_WAR
	.align		4
.L_41:
        /*00a0*/ 	.byte	0x04, 0x36
        /*00a2*/ 	.short	(.L_43 - .L_42)
.L_42:
        /*00a4*/ 	.word	0x00000008
.L_43:


//--------------------- .nv.info._Z10interpExpoPPdS0_S_S_PPiS_ --------------------------
	.section	.nv.info._Z10interpExpoPPdS0_S_S_PPiS_,"",@"SHT_CUDA_INFO"
	.sectionflags	@""
	.align	4


	//----- nvinfo : EIATTR_CUDA_API_VERSION
	.align		4
        /*0000*/ 	.byte	0x04, 0x37
        /*0002*/ 	.short	(.L_45 - .L_44)
.L_44:
        /*0004*/ 	.word	0x00000082


	//----- nvinfo : EIATTR_KPARAM_INFO
	.align		4
.L_45:
        /*0008*/ 	.byte	0x04, 0x17
        /*000a*/ 	.short	(.L_47 - .L_46)
.L_46:
        /*000c*/ 	.word	0x00000000
        /*0010*/ 	.short	0x0005
        /*0012*/ 	.short	0x0028
        /*0014*/ 	.byte	0x00, 0xf5, 0x21, 0x00


	//----- nvinfo : EIATTR_KPARAM_INFO
	.align		4
.L_47:
        /*0018*/ 	.byte	0x04, 0x17
        /*001a*/ 	.short	(.L_49 - .L_48)
.L_48:
        /*001c*/ 	.word	0x00000000
        /*0020*/ 	.short	0x0004
        /*0022*/ 	.short	0x0020
        /*0024*/ 	.byte	0x00, 0xf5, 0x21, 0x00


	//----- nvinfo : EIATTR_KPARAM_INFO
	.align		4
.L_49:
        /*0028*/ 	.byte	0x04, 0x17
        /*002a*/ 	.short	(.L_51 - .L_50)
.L_50:
        /*002c*/ 	.word	0x00000000
        /*0030*/ 	.short	0x0003
        /*0032*/ 	.short	0x0018
        /*0034*/ 	.byte	0x00, 0xf5, 0x21, 0x00


	//----- nvinfo : EIATTR_KPARAM_INFO
	.align		4
.L_51:
        /*0038*/ 	.byte	0x04, 0x17
        /*003a*/ 	.short	(.L_53 - .L_52)
.L_52:
        /*003c*/ 	.word	0x00000000
        /*0040*/ 	.short	0x0002
        /*0042*/ 	.short	0x0010
        /*0044*/ 	.byte	0x00, 0xf5, 0x21, 0x00


	//----- nvinfo : EIATTR_KPARAM_INFO
	.align		4
.L_53:
        /*0048*/ 	.byte	0x04, 0x17
        /*004a*/ 	.short	(.L_55 - .L_54)
.L_54:
        /*004c*/ 	.word	0x00000000
        /*0050*/ 	.short	0x0001
        /*0052*/ 	.short	0x0008
        /*0054*/ 	.byte	0x00, 0xf5, 0x21, 0x00


	//----- nvinfo : EIATTR_KPARAM_INFO
	.align		4
.L_55:
        /*0058*/ 	.byte	0x04, 0x17
        /*005a*/ 	.short	(.L_57 - .L_56)
.L_56:
        /*005c*/ 	.word	0x00000000
        /*0060*/ 	.short	0x0000
        /*0062*/ 	.short	0x0000
        /*0064*/ 	.byte	0x00, 0xf5, 0x21, 0x00


	//----- nvinfo : EIATTR_SPARSE_MMA_MASK
	.align		4
.L_57:
        /*0068*/ 	.byte	0x03, 0x50
        /*006a*/ 	.short	0x0000


	//----- nvinfo : EIATTR_MAXREG_COUNT
	.align		4
        /*006c*/ 	.byte	0x03, 0x1b
        /*006e*/ 	.short	0x00ff


	//----- nvinfo : EIATTR_MERCURY_ISA_VERSION
	.align		4
        /*0070*/ 	.byte	0x03, 0x5f
        /*0072*/ 	.short	0x0101


	//----- nvinfo : EIATTR_VRC_CTA_INIT_COUNT
	.align		4
        /*0074*/ 	.byte	0x02, 0x4a
	.zero		1
	.zero		1


	//----- nvinfo : EIATTR_EXIT_INSTR_OFFSETS
	.align		4
        /*0078*/ 	.byte	0x04, 0x1c
        /*007a*/ 	.short	(.L_59 - .L_58)


	//   ....[0]....
.L_58:
        /*007c*/ 	.word	0x00000e40


	//----- nvinfo : EIATTR_CRS_STACK_SIZE
	.align		4
.L_59:
        /*0080*/ 	.byte	0x04, 0x1e
        /*0082*/ 	.short	(.L_61 - .L_60)
.L_60:
        /*0084*/ 	.word	0x00000000


	//----- nvinfo : EIATTR_CBANK_PARAM_SIZE
	.align		4
.L_61:
        /*0088*/ 	.byte	0x03, 0x19
        /*008a*/ 	.short	0x0030


	//----- nvinfo : EIATTR_PARAM_CBANK
	.align		4
        /*008c*/ 	.byte	0x04, 0x0a
        /*008e*/ 	.short	(.L_63 - .L_62)
	.align		4
.L_62:
        /*0090*/ 	.word	index@(.nv.constant0._Z10interpExpoPPdS0_S_S_PPiS_)
        /*0094*/ 	.short	0x0380
        /*0096*/ 	.short	0x0030


	//----- nvinfo : EIATTR_SW_WAR
	.align		4
.L_63:
        /*0098*/ 	.byte	0x04, 0x36
        /*009a*/ 	.short	(.L_65 - .L_64)
.L_64:
        /*009c*/ 	.word	0x00000008
.L_65:


//--------------------- .nv.info._Z10interpExpoPPdS0_S_S_PPiS_i --------------------------
	.section	.nv.info._Z10interpExpoPPdS0_S_S_PPiS_i,"",@"SHT_CUDA_INFO"
	.sectionflags	@""
	.align	4


	//----- nvinfo : EIATTR_CUDA_API_VERSION
	.align		4
        /*0000*/ 	.byte	0x04, 0x37
        /*0002*/ 	.short	(.L_67 - .L_66)
.L_66:
        /*0004*/ 	.word	0x00000082


	//----- nvinfo : EIATTR_KPARAM_INFO
	.align		4
.L_67:
        /*0008*/ 	.byte	0x04, 0x17
        /*000a*/ 	.short	(.L_69 - .L_68)
.L_68:
        /*000c*/ 	.word	0x00000000
        /*0010*/ 	.short	0x0006
        /*0012*/ 	.short	0x0030
        /*0014*/ 	.byte	0x00, 0xf0, 0x11, 0x00


	//----- nvinfo : EIATTR_KPARAM_INFO
	.align		4
.L_69:
        /*0018*/ 	.byte	0x04, 0x17
        /*001a*/ 	.short	(.L_71 - .L_70)
.L_70:
        /*001c*/ 	.word	0x00000000
        /*0020*/ 	.short	0x0005
        /*0022*/ 	.short	0x0028
        /*0024*/ 	.byte	0x00, 0xf5, 0x21, 0x00


	//----- nvinfo : EIATTR_KPARAM_INFO
	.align		4
.L_71:
        /*0028*/ 	.byte	0x04, 0x17
        /*002a*/ 	.short	(.L_73 - .L_72)
.L_72:
        /*002c*/ 	.word	0x00000000
        /*0030*/ 	.short	0x0004
        /*0032*/ 	.short	0x0020
        /*0034*/ 	.byte	0x00, 0xf5, 0x21, 0x00


	//----- nvinfo : EIATTR_KPARAM_INFO
	.align		4
.L_73:
        /*0038*/ 	.byte	0x04, 0x17
        /*003a*/ 	.short	(.L_75 - .L_74)
.L_74:
        /*003c*/ 	.word	0x00000000
        /*0040*/ 	.short	0x0003
        /*0042*/ 	.short	0x0018
        /*0044*/ 	.byte	0x00, 0xf5, 0x21, 0x00


	//----- nvinfo : EIATTR_KPARAM_INFO
	.align		4
.L_75:
        /*0048*/ 	.byte	0x04, 0x17
        /*004a*/ 	.short	(.L_77 - .L_76)
.L_76:
        /*004c*/ 	.word	0x00000000
        /*0050*/ 	.short	0x0002
        /*0052*/ 	.short	0x0010
        /*0054*/ 	.byte	0x00, 0xf5, 0x21, 0x00


	//----- nvinfo : EIATTR_KPARAM_INFO
	.align		4
.L_77:
        /*0058*/ 	.byte	0x04, 0x17
        /*005a*/ 	.short	(.L_79 - .L_78)
.L_78:
        /*005c*/ 	.word	0x00000000
        /*0060*/ 	.short	0x0001
        /*0062*/ 	.short	0x0008
        /*0064*/ 	.byte	0x00, 0xf5, 0x21, 0x00


	//----- nvinfo : EIATTR_KPARAM_INFO
	.align		4
.L_79:
        /*0068*/ 	.byte	0x04, 0x17
        /*006a*/ 	.short	(.L_81 - .L_80)
.L_80:
        /*006c*/ 	.word	0x00000000
        /*0070*/ 	.short	0x0000
        /*0072*/ 	.short	0x0000
        /*0074*/ 	.byte	0x00, 0xf5, 0x21, 0x00


	//----- nvinfo : EIATTR_SPARSE_MMA_MASK
	.align		4
.L_81:
        /*0078*/ 	.byte	0x03, 0x50
        /*007a*/ 	.short	0x0000


	//----- nvinfo : EIATTR_MAXREG_COUNT
	.align		4
        /*007c*/ 	.byte	0x03, 0x1b
        /*007e*/ 	.short	0x00ff


	//----- nvinfo : EIATTR_MERCURY_ISA_VERSION
	.align		4
        /*0080*/ 	.byte	0x03, 0x5f
        /*0082*/ 	.short	0x0101


	//----- nvinfo : EIATTR_VRC_CTA_INIT_COUNT
	.align		4
        /*0084*/ 	.byte	0x02, 0x4a
	.zero		1
	.zero		1


	//----- nvinfo : EIATTR_EXIT_INSTR_OFFSETS
	.align		4
        /*0088*/ 	.byte	0x04, 0x1c
        /*008a*/ 	.short	(.L_83 - .L_82)


	//   ....[0]....
.L_82:
        /*008c*/ 	.word	0x00000e90


	//----- nvinfo : EIATTR_CRS_STACK_SIZE
	.align		4
.L_83:
        /*0090*/ 	.byte	0x04, 0x1e
        /*0092*/ 	.short	(.L_85 - .L_84)
.L_84:
        /*0094*/ 	.word	0x00000000


	//----- nvinfo : EIATTR_CBANK_PARAM_SIZE
	.align		4
.L_85:
        /*0098*/ 	.byte	0x03, 0x19
        /*009a*/ 	.short	0x0034


	//----- nvinfo : EIATTR_PARAM_CBANK
	.align		4
        /*009c*/ 	.byte	0x04, 0x0a
        /*009e*/ 	.short	(.L_87 - .L_86)
	.align		4
.L_86:
        /*00a0*/ 	.word	index@(.nv.constant0._Z10interpExpoPPdS0_S_S_PPiS_i)
        /*00a4*/ 	.short	0x0380
        /*00a6*/ 	.short	0x0034


	//----- nvinfo : EIATTR_SW_WAR
	.align		4
.L_87:
        /*00a8*/ 	.byte	0x04, 0x36
        /*00aa*/ 	.short	(.L_89 - .L_88)
.L_88:
        /*00ac*/ 	.word	0x00000008
.L_89:


//--------------------- .nv.callgraph             --------------------------
	.section	.nv.callgraph,"",@"SHT_CUDA_CALLGRAPH"
	.align	4
	.sectionentsize	8
	.align		4
        /*0000*/ 	.word	0x00000000
	.align		4
        /*0004*/ 	.word	0xffffffff
	.align		4
        /*0008*/ 	.word	0x00000000
	.align		4
        /*000c*/ 	.word	0xfffffffe
	.align		4
        /*0010*/ 	.word	0x00000000
	.align		4
        /*0014*/ 	.word	0xfffffffd
	.align		4
        /*0018*/ 	.word	0x00000000
	.align		4
        /*001c*/ 	.word	0xfffffffc


//--------------------- .text._Z4tmpfPPdS0_S_S_PPiS_i --------------------------
	.section	.text._Z4tmpfPPdS0_S_S_PPiS_i,"ax",@progbits
	.align	128
        .global         _Z4tmpfPPdS0_S_S_PPiS_i
        .type           _Z4tmpfPPdS0_S_S_PPiS_i,@function
        .size           _Z4tmpfPPdS0_S_S_PPiS_i,(.L_x_33 - _Z4tmpfPPdS0_S_S_PPiS_i)
        .other          _Z4tmpfPPdS0_S_S_PPiS_i,@"STO_CUDA_ENTRY STV_DEFAULT"
_Z4tmpfPPdS0_S_S_PPiS_i:
.text._Z4tmpfPPdS0_S_S_PPiS_i:
[----:B------:R-:W-:Y:S01]  /*0000*/  LDC R1, c[0x0][0x37c] ;  /* 0x0000df00ff017b82 */ /* 0x000fe20000000800 */
[----:B------:R-:W0:Y:S07]  /*0010*/  S2R R0, SR_TID.X ;  /* 0x0000000000007919 */ /* 0x000e2e0000002100 */
[----:B------:R-:W0:Y:S01]  /*0020*/  S2UR UR6, SR_CTAID.X ;  /* 0x00000000000679c3 */ /* 0x000e220000002500 */
[----:B------:R-:W1:Y:S07]  /*0030*/  LDCU.64 UR4, c[0x0][0x358] ;  /* 0x00006b00ff0477ac */ /* 0x000e6e0008000a00 */
[----:B------:R-:W0:Y:S08]  /*0040*/  LDC R7, c[0x0][0x360] ;  /* 0x0000d800ff077b82 */ /* 0x000e300000000800 */
[----:B------:R-:W2:Y:S08]  /*0050*/  LDC.64 R2, c[0x0][0x3a0] ;  /* 0x0000e800ff027b82 */ /* 0x000eb00000000a00 */
[----:B------:R-:W3:Y:S01]  /*0060*/  LDC.64 R8, c[0x0][0x388] ;  /* 0x0000e200ff087b82 */ /* 0x000ee20000000a00 */
[----:B0-----:R-:W-:-:S04]  /*0070*/  IMAD R7, R7, UR6, R0 ;  /* 0x0000000607077c24 */ /* 0x001fc8000f8e0200 */
[----:B--2---:R-:W-:-:S06]  /*0080*/  IMAD.WIDE R2, R7, 0x8, R2 ;  /* 0x0000000807027825 */ /* 0x004fcc00078e0202 */
[----:B-1----:R-:W2:Y:S01]  /*0090*/  LDG.E.64 R2, desc[UR4][R2.64] ;  /* 0x0000000402027981 */ /* 0x002ea2000c1e1b00 */
[----:B------:R-:W0:Y:S01]  /*00a0*/  S2UR UR6, SR_CTAID.Y ;  /* 0x00000000000679c3 */ /* 0x000e220000002600 */
[----:B------:R-:W0:Y:S07]  /*00b0*/  S2R R0, SR_TID.Y ;  /* 0x0000000000007919 */ /* 0x000e2e0000002200 */
[----:B------:R-:W0:Y:S01]  /*00c0*/  LDC R11, c[0x0][0x364] ;  /* 0x0000d900ff0b7b82 */ /* 0x000e220000000800 */
[----:B---3--:R-:W-:-:S06]  /*00d0*/  IMAD.WIDE R8, R7, 0x8, R8 ;  /* 0x0000000807087825 */ /* 0x008fcc00078e0208 */
[----:B------:R-:W3:Y:S01]  /*00e0*/  LDG.E.64 R8, desc[UR4][R8.64] ;  /* 0x0000000408087981 */ /* 0x000ee2000c1e1b00 */
[----:B0-----:R-:W-:-:S04]  /*00f0*/  IMAD R11, R11, UR6, R0 ;  /* 0x000000060b0b7c24 */ /* 0x001fc8000f8e0200 */
[----:B--2---:R-:W-:-:S06]  /*0100*/  IMAD.WIDE.U32 R4, R11, 0x4, R2 ;  /* 0x000000040b047825 */ /* 0x004fcc00078e0002 */
[----:B------:R-:W2:Y:S01]  /*0110*/  LDG.E R4, desc[UR4][R4.64] ;  /* 0x0000000404047981 */ /* 0x000ea2000c1e1900 */
[----:B---3--:R-:W-:Y:S01]  /*0120*/  IMAD.WIDE.U32 R2, R11, 0x8, R8 ;  /* 0x000000080b027825 */ /* 0x008fe200078e0008 */
[----:B--2---:R-:W0:Y:S04]  /*0130*/  I2F.F64 R6, R4 ;  /* 0x0000000400067312 */ /* 0x004e280000201c00 */
[----:B0-----:R-:W-:Y:S01]  /*0140*/  STG.E.64 desc[UR4][R2.64], R6 ;  /* 0x0000000602007986 */ /* 0x001fe2000c101b04 */
[----:B------:R-:W-:Y:S05]  /*0150*/  EXIT ;  /* 0x000000000000794d */ /* 0x000fea0003800000 */
.L_x_0:
[----:B------:R-:W-:-:S00]  /*0160*/  BRA `(.L_x_0) ;  /* 0xfffffffc00fc7947 */ /* 0x000fc0000383ffff */
[----:B------:R-:W-:-:S00]  /*0170*/  NOP ;  /* 0x0000000000007918 */ /* 0x000fc00000000000 */
        /* <DEDUP_REMOVED lines=8> */
.L_x_33:


//--------------------- .text._Z10interpExpoPPdS0_S_S_PPiS_ --------------------------
	.section	.text._Z10interpExpoPPdS0_S_S_PPiS_,"ax",@progbits
	.align	128
        .global         _Z10interpExpoPPdS0_S_S_PPiS_
        .type           _Z10interpExpoPPdS0_S_S_PPiS_,@function
        .size           _Z10interpExpoPPdS0_S_S_PPiS_,(.L_x_31 - _Z10interpExpoPPdS0_S_S_PPiS_)
        .other          _Z10interpExpoPPdS0_S_S_PPiS_,@"STO_CUDA_ENTRY STV_DEFAULT"
_Z10interpExpoPPdS0_S_S_PPiS_:
.text._Z10interpExpoPPdS0_S_S_PPiS_:
[----:B------:R-:W-:Y:S01]  /*0000*/  LDC R1, c[0x0][0x37c] ;  /* 0x0000df00ff017b82 */ /* 0x000fe20000000800 */
[----:B------:R-:W0:Y:S07]  /*0010*/  S2R R3, SR_TID.X ;  /* 0x0000000000037919 */ /* 0x000e2e0000002100 */
[----:B------:R-:W0:Y:S01]  /*0020*/  S2UR UR6, SR_CTAID.X ;  /* 0x00000000000679c3 */ /* 0x000e220000002500 */
[----:B------:R-:W1:Y:S07]  /*0030*/  LDCU.64 UR4, c[0x0][0x358] ;  /* 0x00006b00ff0477ac */ /* 0x000e6e0008000a00 */
[----:B------:R-:W0:Y:S08]  /*0040*/  LDC R2, c[0x0][0x360] ;  /* 0x0000d800ff027b82 */ /* 0x000e300000000800 */
[----:B------:R-:W2:Y:S01]  /*0050*/  LDC.64 R6, c[0x0][0x3a0] ;  /* 0x0000e800ff067b82 */ /* 0x000ea20000000a00 */
[----:B------:R-:W3:Y:S07]  /*0060*/  S2R R0, SR_TID.Y ;  /* 0x0000000000007919 */ /* 0x000eee0000002200 */
[----:B------:R-:W4:Y:S01]  /*0070*/  LDC.64 R16, c[0x0][0x380] ;  /* 0x0000e000ff107b82 */ /* 0x000f220000000a00 */
[----:B0-----:R-:W-:-:S07]  /*0080*/  IMAD R2, R2, UR6, R3 ;  /* 0x0000000602027c24 */ /* 0x001fce000f8e0203 */
[----:B------:R-:W0:Y:S01]  /*0090*/  LDC.64 R8, c[0x0][0x398] ;  /* 0x0000e600ff087b82 */ /* 0x000e220000000a00 */
[----:B--2---:R-:W-:-:S07]  /*00a0*/  IMAD.WIDE R6, R2, 0x8, R6 ;  /* 0x0000000802067825 */ /* 0x004fce00078e0206 */
[----:B------:R-:W2:Y:S01]  /*00b0*/  LDC.64 R10, c[0x0][0x390] ;  /* 0x0000e400ff0a7b82 */ /* 0x000ea20000000a00 */
[----:B-1----:R-:W5:Y:S07]  /*00c0*/  LDG.E.64 R6, desc[UR4][R6.64] ;  /* 0x0000000406067981 */ /* 0x002f6e000c1e1b00 */
[----:B------:R-:W3:Y:S08]  /*00d0*/  S2UR UR6, SR_CTAID.Y ;  /* 0x00000000000679c3 */ /* 0x000ef00000002600 */
[----:B------:R-:W3:Y:S02]  /*00e0*/  LDC R3, c[0x0][0x364] ;  /* 0x0000d900ff037b82 */ /* 0x000ee40000000800 */
[----:B---3--:R-:W-:-:S02]  /*00f0*/  IMAD R3, R3, UR6, R0 ;  /* 0x0000000603037c24 */ /* 0x008fc4000f8e0200 */
[----:B----4-:R-:W-:-:S06]  /*0100*/  IMAD.WIDE R16, R2, 0x8, R16 ;  /* 0x0000000802107825 */ /* 0x010fcc00078e0210 */
[----:B------:R-:W3:Y:S01]  /*0110*/  LDG.E.64 R16, desc[UR4][R16.64] ;  /* 0x0000000410107981 */ /* 0x000ee2000c1e1b00 */
[----:B-----5:R-:W-:-:S06]  /*0120*/  IMAD.WIDE.U32 R4, R3, 0x4, R6 ;  /* 0x0000000403047825 */ /* 0x020fcc00078e0006 */
[----:B------:R-:W0:Y:S01]  /*0130*/  LDG.E R4, desc[UR4][R4.64] ;  /* 0x0000000404047981 */ /* 0x000e22000c1e1900 */
[----:B---3--:R-:W-:-:S06]  /*0140*/  IMAD.WIDE.U32 R12, R3, 0x8, R16 ;  /* 0x00000008030c7825 */ /* 0x008fcc00078e0010 */
[----:B------:R-:W3:Y:S01]  /*0150*/  LDG.E.64 R12, desc[UR4][R12.64] ;  /* 0x000000040c0c7981 */ /* 0x000ee2000c1e1b00 */
[----:B0-----:R-:W-:-:S05]  /*0160*/  IMAD.WIDE R6, R4, 0x8, R8 ;  /* 0x0000000804067825 */ /* 0x001fca00078e0208 */
[----:B------:R-:W4:Y:S04]  /*0170*/  LDG.E.64 R8, desc[UR4][R6.64+0x8] ;  /* 0x0000080406087981 */ /* 0x000f28000c1e1b00 */
[----:B------:R0:W5:Y:S01]  /*0180*/  LDG.E.64 R14, desc[UR4][R6.64] ;  /* 0x00000004060e7981 */ /* 0x000162000c1e1b00 */
[----:B--2---:R-:W-:-:S06]  /*0190*/  IMAD.WIDE R10, R4, 0x8, R10 ;  /* 0x00000008040a7825 */ /* 0x004fcc00078e020a */
[----:B------:R-:W3:Y:S01]  /*01a0*/  LDG.E.64 R10, desc[UR4][R10.64] ;  /* 0x000000040a0a7981 */ /* 0x000ee2000c1e1b00 */
[----:B------:R-:W-:Y:S01]  /*01b0*/  IMAD.MOV.U32 R18, RZ, RZ, 0x1 ;  /* 0x00000001ff127424 */ /* 0x000fe200078e00ff */
[----:B------:R-:W-:Y:S01]  /*01c0*/  BSSY.RECONVERGENT B0, `(.L_x_1) ;  /* 0x0000015000007945 */ /* 0x000fe20003800200 */
[----:B----4-:R-:W1:Y:S04]  /*01d0*/  MUFU.RCP64H R19, R9 ;  /* 0x0000000900137308 */ /* 0x010e680000001800 */
[----:B-1----:R-:W-:-:S08]  /*01e0*/  DFMA R16, -R8, R18, 1 ;  /* 0x3ff000000810742b */ /* 0x002fd00000000112 */
[----:B------:R-:W-:-:S08]  /*01f0*/  DFMA R16, R16, R16, R16 ;  /* 0x000000101010722b */ /* 0x000fd00000000010 */
[----:B------:R-:W-:-:S08]  /*0200*/  DFMA R16, R18, R16, R18 ;  /* 0x000000101210722b */ /* 0x000fd00000000012 */
[----:B0-----:R-:W-:-:S08]  /*0210*/  DFMA R6, -R8, R16, 1 ;  /* 0x3ff000000806742b */ /* 0x001fd00000000110 */
[----:B------:R-:W-:-:S08]  /*0220*/  DFMA R6, R16, R6, R16 ;  /* 0x000000061006722b */ /* 0x000fd00000000010 */
[----:B-----5:R-:W-:-:S08]  /*0230*/  DMUL R16, R14, R6 ;  /* 0x000000060e107228 */ /* 0x020fd00000000000 */
[----:B------:R-:W-:-:S08]  /*0240*/  DFMA R18, -R8, R16, R14 ;  /* 0x000000100812722b */ /* 0x000fd0000000010e */
[----:B------:R-:W-:Y:S01]  /*0250*/  DFMA R6, R6, R18, R16 ;  /* 0x000000120606722b */ /* 0x000fe20000000010 */
[----:B------:R-:W-:-:S09]  /*0260*/  FSETP.GEU.AND P1, PT, |R15|, 6.5827683646048100446e-37, PT ;  /* 0x036000000f00780b */ /* 0x000fd20003f2e200 */
[----:B------:R-:W-:-:S05]  /*0270*/  FFMA R0, RZ, R9, R7 ;  /* 0x00000009ff007223 */ /* 0x000fca0000000007 */
[----:B------:R-:W-:Y:S01]  /*0280*/  FSETP.GT.AND P0, PT, |R0|, 1.469367938527859385e-39, PT ;  /* 0x001000000000780b */ /* 0x000fe20003f04200 */
[----:B---3--:R-:W-:-:S12]  /*0290*/  DADD R12, R12, -R10 ;  /* 0x000000000c0c7229 */ /* 0x008fd8000000080a */
[----:B------:R-:W-:Y:S05]  /*02a0*/  @P0 BRA P1, `(.L_x_2) ;  /* 0x0000000000180947 */ /* 0x000fea0000800000 */
[----:B------:R-:W-:Y:S01]  /*02b0*/  IMAD.MOV.U32 R5, RZ, RZ, R14 ;  /* 0x000000ffff057224 */ /* 0x000fe200078e000e */
[----:B------:R-:W-:Y:S01]  /*02c0*/  MOV R0, 0x2f0 ;  /* 0x000002f000007802 */ /* 0x000fe20000000f00 */
[----:B------:R-:W-:-:S07]  /*02d0*/  IMAD.MOV.U32 R16, RZ, RZ, R15 ;  /* 0x000000ffff107224 */ /* 0x000fce00078e000f */
[----:B------:R-:W-:Y:S05]  /*02e0*/  CALL.REL.NOINC `($__internal_0_$__cuda_sm20_div_rn_f64_full) ;  /* 0x0000000800d87944 */ /* 0x000fea0003c00000 */
[----:B------:R-:W-:Y:S02]  /*02f0*/  IMAD.MOV.U32 R6, RZ, RZ, R18 ;  /* 0x000000ffff067224 */ /* 0x000fe400078e0012 */
[----:B------:R-:W-:-:S07]  /*0300*/  IMAD.MOV.U32 R7, RZ, RZ, R19 ;  /* 0x000000ffff077224 */ /* 0x000fce00078e0013 */
.L_x_2:
[----:B------:R-:W-:Y:S05]  /*0310*/  BSYNC.RECONVERGENT B0 ;  /* 0x0000000000007941 */ /* 0x000fea0003800200 */
.L_x_1:
[----:B------:R-:W-:Y:S01]  /*0320*/  ISETP.GT.AND P0, PT, R7, 0xfffff, PT ;  /* 0x000fffff0700780c */ /* 0x000fe20003f04270 */
[----:B------:R-:W-:Y:S01]  /*0330*/  IMAD.MOV.U32 R8, RZ, RZ, R6 ;  /* 0x000000ffff087224 */ /* 0x000fe200078e0006 */
[----:B------:R-:W-:Y:S01]  /*0340*/  BSSY.RECONVERGENT B0, `(.L_x_3) ;  /* 0x0000051000007945 */ /* 0x000fe20003800200 */
[----:B------:R-:W-:-:S10]  /*0350*/  IMAD.MOV.U32 R9, RZ, RZ, R7 ;  /* 0x000000ffff097224 */ /* 0x000fd400078e0007 */
[----:B------:R-:W-:-:S10]  /*0360*/  @!P0 DMUL R8, R8, 1.80143985094819840000e+16 ;  /* 0x4350000008088828 */ /* 0x000fd40000000000 */
[----:B------:R-:W-:Y:S01]  /*0370*/  @!P0 MOV R7, R9 ;  /* 0x0000000900078202 */ /* 0x000fe20000000f00 */
[----:B------:R-:W-:-:S04]  /*0380*/  @!P0 IMAD.MOV.U32 R6, RZ, RZ, R8 ;  /* 0x000000ffff068224 */ /* 0x000fc800078e0008 */
[----:B------:R-:W-:-:S05]  /*0390*/  VIADD R0, R7, 0xffffffff ;  /* 0xffffffff07007836 */ /* 0x000fca0000000000 */
[----:B------:R-:W-:Y:S01]  /*03a0*/  ISETP.GT.U32.AND P1, PT, R0, 0x7feffffe, PT ;  /* 0x7feffffe0000780c */ /* 0x000fe20003f24070 */
[----:B------:R-:W-:Y:S02]  /*03b0*/  IMAD.MOV.U32 R0, RZ, RZ, -0x3ff ;  /* 0xfffffc01ff007424 */ /* 0x000fe400078e00ff */
[----:B------:R-:W-:-:S10]  /*03c0*/  @!P0 IMAD.MOV.U32 R0, RZ, RZ, -0x435 ;  /* 0xfffffbcbff008424 */ /* 0x000fd400078e00ff */
[----:B------:R-:W-:Y:S05]  /*03d0*/  @P1 BRA `(.L_x_4) ;  /* 0x0000000400041947 */ /* 0x000fea0003800000 */
[----:B------:R-:W-:Y:S01]  /*03e0*/  LOP3.LUT R5, R7, 0xfffff, RZ, 0xc0, !PT ;  /* 0x000fffff07057812 */ /* 0x000fe200078ec0ff */
[----:B------:R-:W-:Y:S01]  /*03f0*/  IMAD.MOV.U32 R8, RZ, RZ, R6 ;  /* 0x000000ffff087224 */ /* 0x000fe200078e0006 */
[----:B------:R-:W-:Y:S01]  /*0400*/  UMOV UR6, 0x3ae80f1e ;  /* 0x3ae80f1e00067882 */ /* 0x000fe20000000000 */
[----:B------:R-:W-:Y:S01]  /*0410*/  IMAD.MOV.U32 R10, RZ, RZ, RZ ;  /* 0x000000ffff0a7224 */ /* 0x000fe200078e00ff */
[----:B------:R-:W-:Y:S01]  /*0420*/  LOP3.LUT R9, R5, 0x3ff00000, RZ, 0xfc, !PT ;  /* 0x3ff0000005097812 */ /* 0x000fe200078efcff */
[----:B------:R-:W-:Y:S01]  /*0430*/  IMAD.MOV.U32 R22, RZ, RZ, -0x748574fc ;  /* 0x8b7a8b04ff167424 */ /* 0x000fe200078e00ff */
[----:B------:R-:W-:Y:S01]  /*0440*/  UMOV UR7, 0x3eb1380b ;  /* 0x3eb1380b00077882 */ /* 0x000fe20000000000 */
[----:B------:R-:W-:Y:S01]  /*0450*/  IMAD.MOV.U32 R23, RZ, RZ, 0x3ed0ee25 ;  /* 0x3ed0ee25ff177424 */ /* 0x000fe200078e00ff */
[----:B------:R-:W-:Y:S01]  /*0460*/  ISETP.GE.U32.AND P0, PT, R9, 0x3ff6a09f, PT ;  /* 0x3ff6a09f0900780c */ /* 0x000fe20003f06070 */
[----:B------:R-:W-:Y:S01]  /*0470*/  IMAD.MOV.U32 R25, RZ, RZ, 0x43300000 ;  /* 0x43300000ff197424 */ /* 0x000fe200078e00ff */
[----:B------:R-:W-:Y:S01]  /*0480*/  LEA.HI R0, R7, R0, RZ, 0xc ;  /* 0x0000000007007211 */ /* 0x000fe200078f60ff */
[----:B------:R-:W-:Y:S01]  /*0490*/  UMOV UR8, 0x80000000 ;  /* 0x8000000000087882 */ /* 0x000fe20000000000 */
[----:B------:R-:W-:-:S09]  /*04a0*/  UMOV UR9, 0x43300000 ;  /* 0x4330000000097882 */ /* 0x000fd20000000000 */
[----:B------:R-:W-:Y:S02]  /*04b0*/  @P0 VIADD R5, R9, 0xfff00000 ;  /* 0xfff0000009050836 */ /* 0x000fe40000000000 */
[----:B------:R-:W-:-:S03]  /*04c0*/  @P0 VIADD R0, R0, 0x1 ;  /* 0x0000000100000836 */ /* 0x000fc60000000000 */
[----:B------:R-:W-:Y:S02]  /*04d0*/  @P0 MOV R9, R5 ;  /* 0x0000000500090202 */ /* 0x000fe40000000f00 */
[----:B------:R-:W-:-:S04]  /*04e0*/  LOP3.LUT R24, R0, 0x80000000, RZ, 0x3c, !PT ;  /* 0x8000000000187812 */ /* 0x000fc800078e3cff */
[C---:B------:R-:W-:Y:S02]  /*04f0*/  DADD R20, R8.reuse, 1 ;  /* 0x3ff0000008147429 */ /* 0x040fe40000000000 */
[----:B------:R-:W-:-:S04]  /*0500*/  DADD R8, R8, -1 ;  /* 0xbff0000008087429 */ /* 0x000fc80000000000 */
[----:B------:R-:W0:Y:S02]  /*0510*/  MUFU.RCP64H R11, R21 ;  /* 0x00000015000b7308 */ /* 0x000e240000001800 */
[----:B0-----:R-:W-:-:S08]  /*0520*/  DFMA R16, -R20, R10, 1 ;  /* 0x3ff000001410742b */ /* 0x001fd0000000010a */
[----:B------:R-:W-:-:S08]  /*0530*/  DFMA R16, R16, R16, R16 ;  /* 0x000000101010722b */ /* 0x000fd00000000010 */
[----:B------:R-:W-:-:S08]  /*0540*/  DFMA R10, R10, R16, R10 ;  /* 0x000000100a0a722b */ /* 0x000fd0000000000a */
[----:B------:R-:W-:-:S08]  /*0550*/  DMUL R16, R8, R10 ;  /* 0x0000000a08107228 */ /* 0x000fd00000000000 */
[----:B------:R-:W-:-:S08]  /*0560*/  DFMA R16, R8, R10, R16 ;  /* 0x0000000a0810722b */ /* 0x000fd00000000010 */
[----:B------:R-:W-:Y:S02]  /*0570*/  DMUL R18, R16, R16 ;  /* 0x0000001010127228 */ /* 0x000fe40000000000 */
[----:B------:R-:W-:-:S06]  /*0580*/  DADD R6, R8, -R16 ;  /* 0x0000000008067229 */ /* 0x000fcc0000000810 */
[----:B------:R-:W-:Y:S01]  /*0590*/  DFMA R20, R18, UR6, R22 ;  /* 0x0000000612147c2b */ /* 0x000fe20008000016 */
[----:B------:R-:W-:Y:S01]  /*05a0*/  UMOV UR6, 0x9f02676f ;  /* 0x9f02676f00067882 */ /* 0x000fe20000000000 */
[----:B------:R-:W-:Y:S01]  /*05b0*/  UMOV UR7, 0x3ef3b266 ;  /* 0x3ef3b26600077882 */ /* 0x000fe20000000000 */
[----:B------:R-:W-:Y:S02]  /*05c0*/  DADD R22, R6, R6 ;  /* 0x0000000006167229 */ /* 0x000fe40000000006 */
[----:B------:R-:W-:Y:S01]  /*05d0*/  DADD R6, R24, -UR8 ;  /* 0x8000000818067e29 */ /* 0x000fe20008000000 */
[----:B------:R-:W-:Y:S01]  /*05e0*/  UMOV UR8, 0xfefa39ef ;  /* 0xfefa39ef00087882 */ /* 0x000fe20000000000 */
[----:B------:R-:W-:Y:S01]  /*05f0*/  UMOV UR9, 0x3fe62e42 ;  /* 0x3fe62e4200097882 */ /* 0x000fe20000000000 */
[----:B------:R-:W-:Y:S01]  /*0600*/  DFMA R20, R18, R20, UR6 ;  /* 0x0000000612147e2b */ /* 0x000fe20008000014 */
[----:B------:R-:W-:Y:S01]  /*0610*/  UMOV UR6, 0xa9ab0956 ;  /* 0xa9ab095600067882 */ /* 0x000fe20000000000 */
[----:B------:R-:W-:Y:S01]  /*0620*/  UMOV UR7, 0x3f1745cb ;  /* 0x3f1745cb00077882 */ /* 0x000fe20000000000 */
[----:B------:R-:W-:-:S02]  /*0630*/  DFMA R24, R8, -R16, R22 ;  /* 0x800000100818722b */ /* 0x000fc40000000016 */
[----:B------:R-:W-:-:S03]  /*0640*/  DFMA R8, R6, UR8, R16 ;  /* 0x0000000806087c2b */ /* 0x000fc60008000010 */
[----:B------:R-:W-:Y:S01]  /*0650*/  DFMA R20, R18, R20, UR6 ;  /* 0x0000000612147e2b */ /* 0x000fe20008000014 */
[----:B------:R-:W-:Y:S01]  /*0660*/  UMOV UR6, 0x2d1b5154 ;  /* 0x2d1b515400067882 */ /* 0x000fe20000000000 */
[----:B------:R-:W-:Y:S01]  /*0670*/  UMOV UR7, 0x3f3c71c7 ;  /* 0x3f3c71c700077882 */ /* 0x000fe20000000000 */
[----:B------:R-:W-:-:S05]  /*0680*/  DMUL R24, R10, R24 ;  /* 0x000000180a187228 */ /* 0x000fca0000000000 */
[----:B------:R-:W-:Y:S01]  /*0690*/  DFMA R20, R18, R20, UR6 ;  /* 0x0000000612147e2b */ /* 0x000fe20008000014 */
[----:B------:R-:W-:Y:S01]  /*06a0*/  UMOV UR6, 0x923be72d ;  /* 0x923be72d00067882 */ /* 0x000fe20000000000 */
[----:B------:R-:W-:-:S06]  /*06b0*/  UMOV UR7, 0x3f624924 ;  /* 0x3f62492400077882 */ /* 0x000fcc0000000000 */
        /* <DEDUP_REMOVED lines=8> */
[----:B------:R-:W-:Y:S02]  /*0740*/  UMOV UR7, 0x3fe62e42 ;  /* 0x3fe62e4200077882 */ /* 0x000fe40000000000 */
[----:B------:R-:W-:Y:S01]  /*0750*/  DFMA R20, R6, -UR6, R8 ;  /* 0x8000000606147c2b */ /* 0x000fe20008000008 */
[----:B------:R-:W-:Y:S01]  /*0760*/  UMOV UR6, 0x3b39803f ;  /* 0x3b39803f00067882 */ /* 0x000fe20000000000 */
[----:B------:R-:W-:Y:S02]  /*0770*/  UMOV UR7, 0x3c7abc9e ;  /* 0x3c7abc9e00077882 */ /* 0x000fe40000000000 */
[----:B------:R-:W-:-:S04]  /*0780*/  DMUL R22, R18, R22 ;  /* 0x0000001612167228 */ /* 0x000fc80000000000 */
[----:B------:R-:W-:-:S04]  /*0790*/  DADD R20, -R16, R20 ;  /* 0x0000000010147229 */ /* 0x000fc80000000114 */
[----:B------:R-:W-:-:S08]  /*07a0*/  DFMA R22, R16, R22, R24 ;  /* 0x000000161016722b */ /* 0x000fd00000000018 */
[----:B------:R-:W-:-:S08]  /*07b0*/  DADD R20, R22, -R20 ;  /* 0x0000000016147229 */ /* 0x000fd00000000814 */
[----:B------:R-:W-:-:S08]  /*07c0*/  DFMA R20, R6, UR6, R20 ;  /* 0x0000000606147c2b */ /* 0x000fd00008000014 */
[----:B------:R-:W-:Y:S01]  /*07d0*/  DADD R8, R8, R20 ;  /* 0x0000000008087229 */ /* 0x000fe20000000014 */
[----:B------:R-:W-:Y:S10]  /*07e0*/  BRA `(.L_x_5) ;  /* 0x0000000000187947 */ /* 0x000ff40003800000 */
.L_x_4:
[----:B------:R-:W-:Y:S01]  /*07f0*/  IMAD.MOV.U32 R6, RZ, RZ, 0x0 ;  /* 0x00000000ff067424 */ /* 0x000fe200078e00ff */
[----:B------:R-:W-:Y:S02]  /*0800*/  MOV R7, 0x7ff00000 ;  /* 0x7ff0000000077802 */ /* 0x000fe40000000f00 */
[----:B------:R-:W-:-:S04]  /*0810*/  LOP3.LUT P0, RZ, R9, 0x7fffffff, RZ, 0xc0, !PT ;  /* 0x7fffffff09ff7812 */ /* 0x000fc8000780c0ff */
[----:B------:R-:W-:-:S10]  /*0820*/  DFMA R6, R8, R6, +INF ;  /* 0x7ff000000806742b */ /* 0x000fd40000000006 */
[----:B------:R-:W-:Y:S02]  /*0830*/  FSEL R8, R6, RZ, P0 ;  /* 0x000000ff06087208 */ /* 0x000fe40000000000 */
[----:B------:R-:W-:-:S07]  /*0840*/  FSEL R9, R7, -QNAN , P0 ;  /* 0xfff0000007097808 */ /* 0x000fce0000000000 */
.L_x_5:
[----:B------:R-:W-:Y:S05]  /*0850*/  BSYNC.RECONVERGENT B0 ;  /* 0x0000000000007941 */ /* 0x000fea0003800200 */
.L_x_3:
[----:B------:R-:W0:Y:S02]  /*0860*/  LDC.64 R6, c[0x0][0x3a8] ;  /* 0x0000ea00ff067b82 */ /* 0x000e240000000a00 */
[----:B0-----:R-:W-:-:S06]  /*0870*/  IMAD.WIDE R6, R4, 0x8, R6 ;  /* 0x0000000804067825 */ /* 0x001fcc00078e0206 */
[----:B------:R-:W2:Y:S01]  /*0880*/  LDG.E.64 R6, desc[UR4][R6.64] ;  /* 0x0000000406067981 */ /* 0x000ea2000c1e1b00 */
[----:B------:R-:W-:Y:S01]  /*0890*/  IMAD.MOV.U32 R4, RZ, RZ, 0x1 ;  /* 0x00000001ff047424 */ /* 0x000fe200078e00ff */
[----:B------:R-:W-:Y:S01]  /*08a0*/  DMUL R12, R12, -R8 ;  /* 0x800000080c0c7228 */ /* 0x000fe20000000000 */
[----:B------:R-:W-:Y:S09]  /*08b0*/  BSSY.RECONVERGENT B0, `(.L_x_6) ;  /* 0x0000016000007945 */ /* 0x000ff20003800200 */
[----:B------:R-:W-:Y:S01]  /*08c0*/  FSETP.GEU.AND P1, PT, |R13|, 6.5827683646048100446e-37, PT ;  /* 0x036000000d00780b */ /* 0x000fe20003f2e200 */
[----:B--2---:R-:W0:Y:S02]  /*08d0*/  MUFU.RCP64H R5, R7 ;  /* 0x0000000700057308 */ /* 0x004e240000001800 */
[----:B0-----:R-:W-:-:S08]  /*08e0*/  DFMA R10, -R6, R4, 1 ;  /* 0x3ff00000060a742b */ /* 0x001fd00000000104 */
[----:B------:R-:W-:-:S08]  /*08f0*/  DFMA R10, R10, R10, R10 ;  /* 0x0000000a0a0a722b */ /* 0x000fd0000000000a */
[----:B------:R-:W-:-:S08]  /*0900*/  DFMA R10, R4, R10, R4 ;  /* 0x0000000a040a722b */ /* 0x000fd00000000004 */
[----:B------:R-:W-:-:S08]  /*0910*/  DFMA R4, -R6, R10, 1 ;  /* 0x3ff000000604742b */ /* 0x000fd0000000010a */
[----:B------:R-:W-:-:S08]  /*0920*/  DFMA R4, R10, R4, R10 ;  /* 0x000000040a04722b */ /* 0x000fd0000000000a */
[----:B------:R-:W-:-:S08]  /*0930*/  DMUL R8, R12, R4 ;  /* 0x000000040c087228 */ /* 0x000fd00000000000 */
[----:B------:R-:W-:-:S08]  /*0940*/  DFMA R10, -R6, R8, R12 ;  /* 0x00000008060a722b */ /* 0x000fd0000000010c */
[----:B------:R-:W-:-:S10]  /*0950*/  DFMA R4, R4, R10, R8 ;  /* 0x0000000a0404722b */ /* 0x000fd40000000008 */
[----:B------:R-:W-:-:S05]  /*0960*/  FFMA R0, RZ, R7, R5 ;  /* 0x00000007ff007223 */ /* 0x000fca0000000005 */
[----:B------:R-:W-:-:S13]  /*0970*/  FSETP.GT.AND P0, PT, |R0|, 1.469367938527859385e-39, PT ;  /* 0x001000000000780b */ /* 0x000fda0003f04200 */
[----:B------:R-:W-:Y:S05]  /*0980*/  @P0 BRA P1, `(.L_x_7) ;  /* 0x0000000000200947 */ /* 0x000fea0000800000 */
[----:B------:R-:W-:Y:S01]  /*0990*/  IMAD.MOV.U32 R5, RZ, RZ, R12 ;  /* 0x000000ffff057224 */ /* 0x000fe200078e000c */
[----:B------:R-:W-:Y:S01]  /*09a0*/  MOV R0, 0x9f0 ;  /* 0x000009f000007802 */ /* 0x000fe20000000f00 */
[----:B------:R-:W-:Y:S02]  /*09b0*/  IMAD.MOV.U32 R16, RZ, RZ, R13 ;  /* 0x000000ffff107224 */ /* 0x000fe400078e000d */
[----:B------:R-:W-:Y:S02]  /*09c0*/  IMAD.MOV.U32 R8, RZ, RZ, R6 ;  /* 0x000000ffff087224 */ /* 0x000fe400078e0006 */
[----:B------:R-:W-:-:S07]  /*09d0*/  IMAD.MOV.U32 R9, RZ, RZ, R7 ;  /* 0x000000ffff097224 */ /* 0x000fce00078e0007 */
[----:B------:R-:W-:Y:S05]  /*09e0*/  CALL.REL.NOINC `($__internal_0_$__cuda_sm20_div_rn_f64_full) ;  /* 0x0000000400187944 */ /* 0x000fea0003c00000 */
[----:B------:R-:W-:Y:S01]  /*09f0*/  IMAD.MOV.U32 R4, RZ, RZ, R18 ;  /* 0x000000ffff047224 */ /* 0x000fe200078e0012 */
[----:B------:R-:W-:-:S07]  /*0a00*/  MOV R5, R19 ;  /* 0x0000001300057202 */ /* 0x000fce0000000f00 */
.L_x_7:
[----:B------:R-:W-:Y:S05]  /*0a10*/  BSYNC.RECONVERGENT B0 ;  /* 0x0000000000007941 */ /* 0x000fea0003800200 */
.L_x_6:
[----:B------:R-:W0:Y:S02]  /*0a20*/  LDC.64 R6, c[0x0][0x388] ;  /* 0x0000e200ff067b82 */ /* 0x000e240000000a00 */
[----:B0-----:R-:W-:-:S06]  /*0a30*/  IMAD.WIDE R6, R2, 0x8, R6 ;  /* 0x0000000802067825 */ /* 0x001fcc00078e0206 */
[----:B------:R-:W5:Y:S01]  /*0a40*/  LDG.E.64 R6, desc[UR4][R6.64] ;  /* 0x0000000406067981 */ /* 0x000f62000c1e1b00 */
[----:B------:R-:W-:Y:S01]  /*0a50*/  IMAD.MOV.U32 R8, RZ, RZ, 0x652b82fe ;  /* 0x652b82feff087424 */ /* 0x000fe200078e00ff */
[----:B------:R-:W-:Y:S01]  /*0a60*/  UMOV UR6, 0xfefa39ef ;  /* 0xfefa39ef00067882 */ /* 0x000fe20000000000 */
[----:B------:R-:W-:Y:S01]  /*0a70*/  IMAD.MOV.U32 R9, RZ, RZ, 0x3ff71547 ;  /* 0x3ff71547ff097424 */ /* 0x000fe200078e00ff */
[----:B------:R-:W-:Y:S01]  /*0a80*/  UMOV UR7, 0x3fe62e42 ;  /* 0x3fe62e4200077882 */ /* 0x000fe20000000000 */
[----:B------:R-:W-:Y:S01]  /*0a90*/  FSETP.GEU.AND P0, PT, |R5|, 4.1917929649353027344, PT ;  /* 0x4086232b0500780b */ /* 0x000fe20003f0e200 */
[----:B------:R-:W-:Y:S03]  /*0aa0*/  BSSY.RECONVERGENT B0, `(.L_x_8) ;  /* 0x0000036000007945 */ /* 0x000fe60003800200 */
[----:B------:R-:W-:-:S08]  /*0ab0*/  DFMA R8, R4, R8, 6.75539944105574400000e+15 ;  /* 0x433800000408742b */ /* 0x000fd00000000008 */
[----:B------:R-:W-:-:S08]  /*0ac0*/  DADD R10, R8, -6.75539944105574400000e+15 ;  /* 0xc3380000080a7429 */ /* 0x000fd00000000000 */
[----:B------:R-:W-:Y:S01]  /*0ad0*/  DFMA R12, R10, -UR6, R4 ;  /* 0x800000060a0c7c2b */ /* 0x000fe20008000004 */
[----:B------:R-:W-:Y:S01]  /*0ae0*/  UMOV UR6, 0x3b39803f ;  /* 0x3b39803f00067882 */ /* 0x000fe20000000000 */
[----:B------:R-:W-:-:S06]  /*0af0*/  UMOV UR7, 0x3c7abc9e ;  /* 0x3c7abc9e00077882 */ /* 0x000fcc0000000000 */
[----:B------:R-:W-:Y:S01]  /*0b00*/  DFMA R10, R10, -UR6, R12 ;  /* 0x800000060a0a7c2b */ /* 0x000fe2000800000c */
[----:B------:R-:W-:Y:S01]  /*0b10*/  UMOV UR6, 0x69ce2bdf ;  /* 0x69ce2bdf00067882 */ /* 0x000fe20000000000 */
[----:B------:R-:W-:Y:S01]  /*0b20*/  IMAD.MOV.U32 R12, RZ, RZ, -0x35dec16 ;  /* 0xfca213eaff0c7424 */ /* 0x000fe200078e00ff */
[----:B------:R-:W-:Y:S01]  /*0b30*/  UMOV UR7, 0x3e5ade15 ;  /* 0x3e5ade1500077882 */ /* 0x000fe20000000000 */
[----:B------:R-:W-:-:S06]  /*0b40*/  IMAD.MOV.U32 R13, RZ, RZ, 0x3e928af3 ;  /* 0x3e928af3ff0d7424 */ /* 0x000fcc00078e00ff */
[----:B------:R-:W-:Y:S01]  /*0b50*/  DFMA R12, R10, UR6, R12 ;  /* 0x000000060a0c7c2b */ /* 0x000fe2000800000c */
        /* <DEDUP_REMOVED lines=23> */
[----:B------:R-:W-:-:S08]  /*0cd0*/  DFMA R12, R10, R12, UR6 ;  /* 0x000000060a0c7e2b */ /* 0x000fd0000800000c */
[----:B------:R-:W-:-:S08]  /*0ce0*/  DFMA R12, R10, R12, 1 ;  /* 0x3ff000000a0c742b */ /* 0x000fd0000000000c */
[----:B------:R-:W-:-:S10]  /*0cf0*/  DFMA R12, R10, R12, 1 ;  /* 0x3ff000000a0c742b */ /* 0x000fd4000000000c */
[----:B------:R-:W-:Y:S02]  /*0d00*/  IMAD R11, R8, 0x100000, R13 ;  /* 0x00100000080b7824 */ /* 0x000fe400078e020d */
[----:B------:R-:W-:Y:S01]  /*0d10*/  IMAD.MOV.U32 R10, RZ, RZ, R12 ;  /* 0x000000ffff0a7224 */ /* 0x000fe200078e000c */
[----:B------:R-:W-:Y:S06]  /*0d20*/  @!P0 BRA `(.L_x_9) ;  /* 0x0000000000348947 */ /* 0x000fec0003800000 */
[----:B------:R-:W-:Y:S01]  /*0d30*/  FSETP.GEU.AND P1, PT, |R5|, 4.2275390625, PT ;  /* 0x408748000500780b */ /* 0x000fe20003f2e200 */
[C---:B------:R-:W-:Y:S02]  /*0d40*/  DADD R10, R4.reuse, +INF ;  /* 0x7ff00000040a7429 */ /* 0x040fe40000000000 */
[----:B------:R-:W-:-:S08]  /*0d50*/  DSETP.GEU.AND P0, PT, R4, RZ, PT ;  /* 0x000000ff0400722a */ /* 0x000fd00003f0e000 */
[----:B------:R-:W-:Y:S02]  /*0d60*/  FSEL R10, R10, RZ, P0 ;  /* 0x000000ff0a0a7208 */ /* 0x000fe40000000000 */
[----:B------:R-:W-:Y:S01]  /*0d70*/  @!P1 LEA.HI R0, R8, R8, RZ, 0x1 ;  /* 0x0000000808009211 */ /* 0x000fe200078f08ff */
[----:B------:R-:W-:Y:S01]  /*0d80*/  @!P1 IMAD.MOV.U32 R4, RZ, RZ, R12 ;  /* 0x000000ffff049224 */ /* 0x000fe200078e000c */
[----:B------:R-:W-:Y:S02]  /*0d90*/  FSEL R11, R11, RZ, P0 ;  /* 0x000000ff0b0b7208 */ /* 0x000fe40000000000 */
[----:B------:R-:W-:-:S04]  /*0da0*/  @!P1 SHF.R.S32.HI R5, RZ, 0x1, R0 ;  /* 0x00000001ff059819 */ /* 0x000fc80000011400 */
[----:B------:R-:W-:Y:S01]  /*0db0*/  @!P1 IADD3 R8, PT, PT, R8, -R5, RZ ;  /* 0x8000000508089210 */ /* 0x000fe20007ffe0ff */
[----:B------:R-:W-:-:S03]  /*0dc0*/  @!P1 IMAD R5, R5, 0x100000, R13 ;  /* 0x0010000005059824 */ /* 0x000fc600078e020d */
[----:B------:R-:W-:Y:S01]  /*0dd0*/  @!P1 LEA R9, R8, 0x3ff00000, 0x14 ;  /* 0x3ff0000008099811 */ /* 0x000fe200078ea0ff */
[----:B------:R-:W-:-:S06]  /*0de0*/  @!P1 IMAD.MOV.U32 R8, RZ, RZ, RZ ;  /* 0x000000ffff089224 */ /* 0x000fcc00078e00ff */
[----:B------:R-:W-:-:S11]  /*0df0*/  @!P1 DMUL R10, R4, R8 ;  /* 0x00000008040a9228 */ /* 0x000fd60000000000 */
.L_x_9:
[----:B------:R-:W-:Y:S05]  /*0e00*/  BSYNC.RECONVERGENT B0 ;  /* 0x0000000000007941 */ /* 0x000fea0003800200 */
.L_x_8:
[----:B------:R-:W-:Y:S01]  /*0e10*/  DMUL R10, R14, R10 ;  /* 0x0000000a0e0a7228 */ /* 0x000fe20000000000 */
[----:B-----5:R-:W-:-:S06]  /*0e20*/  IMAD.WIDE.U32 R6, R3, 0x8, R6 ;  /* 0x0000000803067825 */ /* 0x020fcc00078e0006 */
[----:B------:R-:W-:Y:S01]  /*0e30*/  STG.E.64 desc[UR4][R6.64], R10 ;  /* 0x0000000a06007986 */ /* 0x000fe2000c101b04 */
[----:B------:R-:W-:Y:S05]  /*0e40*/  EXIT ;  /* 0x000000000000794d */ /* 0x000fea0003800000 */
        .weak           $__internal_0_$__cuda_sm20_div_rn_f64_full
        .type           $__internal_0_$__cuda_sm20_div_rn_f64_full,@function
        .size           $__internal_0_$__cuda_sm20_div_rn_f64_full,(.L_x_31 - $__internal_0_$__cuda_sm20_div_rn_f64_full)
$__internal_0_$__cuda_sm20_div_rn_f64_full:
[C---:B------:R-:W-:Y:S01]  /*0e50*/  FSETP.GEU.AND P0, PT, |R9|.reuse, 1.469367938527859385e-39, PT ;  /* 0x001000000900780b */ /* 0x040fe20003f0e200 */
[----:B------:R-:W-:Y:S01]  /*0e60*/  IMAD.MOV.U32 R18, RZ, RZ, 0x1 ;  /* 0x00000001ff127424 */ /* 0x000fe200078e00ff */
[----:B------:R-:W-:Y:S01]  /*0e70*/  LOP3.LUT R10, R9, 0x800fffff, RZ, 0xc0, !PT ;  /* 0x800fffff090a7812 */ /* 0x000fe200078ec0ff */
[----:B------:R-:W-:Y:S01]  /*0e80*/  IMAD.MOV.U32 R6, RZ, RZ, R5 ;  /* 0x000000ffff067224 */ /* 0x000fe200078e0005 */
[----:B------:R-:W-:Y:S01]  /*0e90*/  MOV R7, R16 ;  /* 0x0000001000077202 */ /* 0x000fe20000000f00 */
[----:B------:R-:W-:Y:S01]  /*0ea0*/  IMAD.MOV.U32 R24, RZ, RZ, 0x1ca00000 ;  /* 0x1ca00000ff187424 */ /* 0x000fe200078e00ff */
[----:B------:R-:W-:Y:S01]  /*0eb0*/  LOP3.LUT R11, R10, 0x3ff00000, RZ, 0xfc, !PT ;  /* 0x3ff000000a0b7812 */ /* 0x000fe200078efcff */
[----:B------:R-:W-:Y:S01]  /*0ec0*/  IMAD.MOV.U32 R10, RZ, RZ, R8 ;  /* 0x000000ffff0a7224 */ /* 0x000fe200078e0008 */
[C---:B------:R-:W-:Y:S01]  /*0ed0*/  FSETP.GEU.AND P2, PT, |R7|.reuse, 1.469367938527859385e-39, PT ;  /* 0x001000000700780b */ /* 0x040fe20003f4e200 */
[----:B------:R-:W-:Y:S01]  /*0ee0*/  BSSY.RECONVERGENT B1, `(.L_x_10) ;  /* 0x0000050000017945 */ /* 0x000fe20003800200 */
[----:B------:R-:W-:-:S02]  /*0ef0*/  LOP3.LUT R5, R7, 0x7ff00000, RZ, 0xc0, !PT ;  /* 0x7ff0000007057812 */ /* 0x000fc400078ec0ff */
[----:B------:R-:W-:Y:S01]  /*0f00*/  LOP3.LUT R26, R9, 0x7ff00000, RZ, 0xc0, !PT ;  /* 0x7ff00000091a7812 */ /* 0x000fe200078ec0ff */
[----:B------:R-:W-:Y:S02]  /*0f10*/  @!P0 DMUL R10, R8, 8.98846567431157953865e+307 ;  /* 0x7fe00000080a8828 */ /* 0x000fe40000000000 */
[----:B------:R-:W-:Y:S01]  /*0f20*/  IMAD.MOV.U32 R25, RZ, RZ, R5 ;  /* 0x000000ffff197224 */ /* 0x000fe200078e0005 */
[----:B------:R-:W-:-:S03]  /*0f30*/  ISETP.GE.U32.AND P1, PT, R5, R26, PT ;  /* 0x0000001a0500720c */ /* 0x000fc60003f26070 */
[----:B------:R-:W0:Y:S02]  /*0f40*/  MUFU.RCP64H R19, R11 ;  /* 0x0000000b00137308 */ /* 0x000e240000001800 */
[----:B------:R-:W-:Y:S01]  /*0f50*/  @!P2 LOP3.LUT R20, R9, 0x7ff00000, RZ, 0xc0, !PT ;  /* 0x7ff000000914a812 */ /* 0x000fe200078ec0ff */
[----:B------:R-:W-:Y:S01]  /*0f60*/  @!P2 IMAD.MOV.U32 R22, RZ, RZ, RZ ;  /* 0x000000ffff16a224 */ /* 0x000fe200078e00ff */
[----:B------:R-:W-:Y:S02]  /*0f70*/  @!P0 LOP3.LUT R26, R11, 0x7ff00000, RZ, 0xc0, !PT ;  /* 0x7ff000000b1a8812 */ /* 0x000fe400078ec0ff */
[----:B------:R-:W-:-:S03]  /*0f80*/  @!P2 ISETP.GE.U32.AND P3, PT, R5, R20, PT ;  /* 0x000000140500a20c */ /* 0x000fc60003f66070 */
[----:B------:R-:W-:Y:S01]  /*0f90*/  VIADD R27, R26, 0xffffffff ;  /* 0xffffffff1a1b7836 */ /* 0x000fe20000000000 */
[----:B------:R-:W-:-:S04]  /*0fa0*/  @!P2 SEL R21, R24, 0x63400000, !P3 ;  /* 0x634000001815a807 */ /* 0x000fc80005800000 */
[----:B------:R-:W-:Y:S01]  /*0fb0*/  @!P2 LOP3.LUT R21, R21, 0x80000000, R7, 0xf8, !PT ;  /* 0x800000001515a812 */ /* 0x000fe200078ef807 */
[----:B0-----:R-:W-:-:S03]  /*0fc0*/  DFMA R16, R18, -R10, 1 ;  /* 0x3ff000001210742b */ /* 0x001fc6000000080a */
[----:B------:R-:W-:-:S05]  /*0fd0*/  @!P2 LOP3.LUT R23, R21, 0x100000, RZ, 0xfc, !PT ;  /* 0x001000001517a812 */ /* 0x000fca00078efcff */
[----:B------:R-:W-:-:S08]  /*0fe0*/  DFMA R16, R16, R16, R16 ;  /* 0x000000101010722b */ /* 0x000fd00000000010 */
[----:B------:R-:W-:Y:S01]  /*0ff0*/  DFMA R18, R18, R16, R18 ;  /* 0x000000101212722b */ /* 0x000fe20000000012 */
[----:B------:R-:W-:Y:S01]  /*1000*/  SEL R17, R24, 0x63400000, !P1 ;  /* 0x6340000018117807 */ /* 0x000fe20004800000 */
[----:B------:R-:W-:-:S03]  /*1010*/  IMAD.MOV.U32 R16, RZ, RZ, R6 ;  /* 0x000000ffff107224 */ /* 0x000fc600078e0006 */
[----:B------:R-:W-:-:S03]  /*1020*/  LOP3.LUT R17, R17, 0x800fffff, R7, 0xf8, !PT ;  /* 0x800fffff11117812 */ /* 0x000fc600078ef807 */
[----:B------:R-:W-:-:S03]  /*1030*/  DFMA R20, R18, -R10, 1 ;  /* 0x3ff000001214742b */ /* 0x000fc6000000080a */
[----:B------:R-:W-:-:S05]  /*1040*/  @!P2 DFMA R16, R16, 2, -R22 ;  /* 0x400000001010a82b */ /* 0x000fca0000000816 */
[----:B------:R-:W-:-:S05]  /*1050*/  DFMA R18, R18, R20, R18 ;  /* 0x000000141212722b */ /* 0x000fca0000000012 */
[----:B------:R-:W-:-:S03]  /*1060*/  @!P2 LOP3.LUT R25, R17, 0x7ff00000, RZ, 0xc0, !PT ;  /* 0x7ff000001119a812 */ /* 0x000fc600078ec0ff */
[----:B------:R-:W-:Y:S01]  /*1070*/  DMUL R20, R18, R16 ;  /* 0x0000001012147228 */ /* 0x000fe20000000000 */
[----:B------:R-:W-:-:S04]  /*1080*/  IADD3 R22, PT, PT, R25, -0x1, RZ ;  /* 0xffffffff19167810 */ /* 0x000fc80007ffe0ff */
[----:B------:R-:W-:-:S03]  /*1090*/  ISETP.GT.U32.AND P0, PT, R22, 0x7feffffe, PT ;  /* 0x7feffffe1600780c */ /* 0x000fc60003f04070 */
[----:B------:R-:W-:Y:S01]  /*10a0*/  DFMA R22, R20, -R10, R16 ;  /* 0x8000000a1416722b */ /* 0x000fe20000000010 */
[----:B------:R-:W-:-:S07]  /*10b0*/  ISETP.GT.U32.OR P0, PT, R27, 0x7feffffe, P0 ;  /* 0x7feffffe1b00780c */ /* 0x000fce0000704470 */
[----:B------:R-:W-:-:S06]  /*10c0*/  DFMA R22, R18, R22, R20 ;  /* 0x000000161216722b */ /* 0x000fcc0000000014 */
[----:B------:R-:W-:Y:S05]  /*10d0*/  @P0 BRA `(.L_x_11) ;  /* 0x00000000006c0947 */ /* 0x000fea0003800000 */
[----:B------:R-:W-:-:S04]  /*10e0*/  LOP3.LUT R18, R9, 0x7ff00000, RZ, 0xc0, !PT ;  /* 0x7ff0000009127812 */ /* 0x000fc800078ec0ff */
[CC--:B------:R-:W-:Y:S02]  /*10f0*/  VIADDMNMX R6, R5.reuse, -R18.reuse, 0xb9600000, !PT ;  /* 0xb960000005067446 */ /* 0x0c0fe40007800912 */
[----:B------:R-:W-:Y:S02]  /*1100*/  ISETP.GE.U32.AND P0, PT, R5, R18, PT ;  /* 0x000000120500720c */ /* 0x000fe40003f06070 */
[----:B------:R-:W-:Y:S01]  /*1110*/  VIMNMX R5, PT, PT, R6, 0x46a00000, PT ;  /* 0x46a0000006057848 */ /* 0x000fe20003fe0100 */
[----:B------:R-:W-:Y:S01]  /*1120*/  IMAD.MOV.U32 R6, RZ, RZ, RZ ;  /* 0x000000ffff067224 */ /* 0x000fe200078e00ff */
[----:B------:R-:W-:-:S05]  /*1130*/  SEL R24, R24, 0x63400000, !P0 ;  /* 0x6340000018187807 */ /* 0x000fca0004000000 */
[----:B------:R-:W-:-:S04]  /*1140*/  IMAD.IADD R5, R5, 0x1, -R24 ;  /* 0x0000000105057824 */ /* 0x000fc800078e0a18 */
[----:B------:R-:W-:-:S06]  /*1150*/  VIADD R7, R5, 0x7fe00000 ;  /* 0x7fe0000005077836 */ /* 0x000fcc0000000000 */
[----:B------:R-:W-:-:S10]  /*1160*/  DMUL R18, R22, R6 ;  /* 0x0000000616127228 */ /* 0x000fd40000000000 */
[----:B------:R-:W-:-:S13]  /*1170*/  FSETP.GTU.AND P0, PT, |R19|, 1.469367938527859385e-39, PT ;  /* 0x001000001300780b */ /* 0x000fda0003f0c200 */
[----:B------:R-:W-:Y:S05]  /*1180*/  @P0 BRA `(.L_x_12) ;  /* 0x0000000000940947 */ /* 0x000fea0003800000 */
[----:B------:R-:W-:Y:S01]  /*1190*/  DFMA R10, R22, -R10, R16 ;  /* 0x8000000a160a722b */ /* 0x000fe20000000010 */
[----:B------:R-:W-:-:S09]  /*11a0*/  IMAD.MOV.U32 R6, RZ, RZ, RZ ;  /* 0x000000ffff067224 */ /* 0x000fd200078e00ff */
[C---:B------:R-:W-:Y:S02]  /*11b0*/  FSETP.NEU.AND P0, PT, R11.reuse, RZ, PT ;  /* 0x000000ff0b00720b */ /* 0x040fe40003f0d000 */
[----:B------:R-:W-:-:S04]  /*11c0*/  LOP3.LUT R17, R11, 0x80000000, R9, 0x48, !PT ;  /* 0x800000000b117812 */ /* 0x000fc800078e4809 */
[----:B------:R-:W-:-:S07]  /*11d0*/  LOP3.LUT R7, R17, R7, RZ, 0xfc, !PT ;  /* 0x0000000711077212 */ /* 0x000fce00078efcff */
[----:B------:R-:W-:Y:S05]  /*11e0*/  @!P0 BRA `(.L_x_12) ;  /* 0x00000000007c8947 */ /* 0x000fea0003800000 */
[C---:B------:R-:W-:Y:S01]  /*11f0*/  IADD3 R9, PT, PT, -R5.reuse, RZ, RZ ;  /* 0x000000ff05097210 */ /* 0x040fe20007ffe1ff */
[----:B------:R-:W-:Y:S01]  /*1200*/  IMAD.MOV.U32 R8, RZ, RZ, RZ ;  /* 0x000000ffff087224 */ /* 0x000fe200078e00ff */
[----:B------:R-:W-:Y:S01]  /*1210*/  DMUL.RP R6, R22, R6 ;  /* 0x0000000616067228 */ /* 0x000fe20000008000 */
[----:B------:R-:W-:-:S04]  /*1220*/  IADD3 R5, PT, PT, -R5, -0x43300000, RZ ;  /* 0xbcd0000005057810 */ /* 0x000fc80007ffe1ff */
[----:B------:R-:W-:-:S05]  /*1230*/  DFMA R8, R18, -R8, R22 ;  /* 0x800000081208722b */ /* 0x000fca0000000016 */
[----:B------:R-:W-:-:S05]  /*1240*/  LOP3.LUT R17, R7, R17, RZ, 0x3c, !PT ;  /* 0x0000001107117212 */ /* 0x000fca00078e3cff */
[----:B------:R-:W-:-:S04]  /*1250*/  FSETP.NEU.AND P0, PT, |R9|, R5, PT ;  /* 0x000000050900720b */ /* 0x000fc80003f0d200 */
[----:B------:R-:W-:Y:S02]  /*1260*/  FSEL R18, R6, R18, !P0 ;  /* 0x0000001206127208 */ /* 0x000fe40004000000 */
[----:B------:R-:W-:Y:S01]  /*1270*/  FSEL R19, R17, R19, !P0 ;  /* 0x0000001311137208 */ /* 0x000fe20004000000 */
[----:B------:R-:W-:Y:S06]  /*1280*/  BRA `(.L_x_12) ;  /* 0x0000000000547947 */ /* 0x000fec0003800000 */
.L_x_11:
[----:B------:R-:W-:-:S14]  /*1290*/  DSETP.NAN.AND P0, PT, R6, R6, PT ;  /* 0x000000060600722a */ /* 0x000fdc0003f08000 */
[----:B------:R-:W-:Y:S05]  /*12a0*/  @P0 BRA `(.L_x_13) ;  /* 0x0000000000440947 */ /* 0x000fea0003800000 */
[----:B------:R-:W-:-:S14]  /*12b0*/  DSETP.NAN.AND P0, PT, R8, R8, PT ;  /* 0x000000080800722a */ /* 0x000fdc0003f08000 */
[----:B------:R-:W-:Y:S05]  /*12c0*/  @P0 BRA `(.L_x_14) ;  /* 0x0000000000300947 */ /* 0x000fea0003800000 */
[----:B------:R-:W-:Y:S01]  /*12d0*/  ISETP.NE.AND P0, PT, R25, R26, PT ;  /* 0x0000001a1900720c */ /* 0x000fe20003f05270 */
[----:B------:R-:W-:Y:S02]  /*12e0*/  IMAD.MOV.U32 R18, RZ, RZ, 0x0 ;  /* 0x00000000ff127424 */ /* 0x000fe400078e00ff */
[----:B------:R-:W-:-:S10]  /*12f0*/  IMAD.MOV.U32 R19, RZ, RZ, -0x80000 ;  /* 0xfff80000ff137424 */ /* 0x000fd400078e00ff */
[----:B------:R-:W-:Y:S05]  /*1300*/  @!P0 BRA `(.L_x_12) ;  /* 0x0000000000348947 */ /* 0x000fea0003800000 */
[----:B------:R-:W-:Y:S02]  /*1310*/  ISETP.NE.AND P0, PT, R25, 0x7ff00000, PT ;  /* 0x7ff000001900780c */ /* 0x000fe40003f05270 */
[----:B------:R-:W-:Y:S02]  /*1320*/  LOP3.LUT R19, R7, 0x80000000, R9, 0x48, !PT ;  /* 0x8000000007137812 */ /* 0x000fe400078e4809 */
[----:B------:R-:W-:-:S13]  /*1330*/  ISETP.EQ.OR P0, PT, R26, RZ, !P0 ;  /* 0x000000ff1a00720c */ /* 0x000fda0004702670 */
[----:B------:R-:W-:Y:S01]  /*1340*/  @P0 LOP3.LUT R5, R19, 0x7ff00000, RZ, 0xfc, !PT ;  /* 0x7ff0000013050812 */ /* 0x000fe200078efcff */
[----:B------:R-:W-:Y:S02]  /*1350*/  @!P0 IMAD.MOV.U32 R18, RZ, RZ, RZ ;  /* 0x000000ffff128224 */ /* 0x000fe400078e00ff */
[----:B------:R-:W-:Y:S01]  /*1360*/  @P0 IMAD.MOV.U32 R18, RZ, RZ, RZ ;  /* 0x000000ffff120224 */ /* 0x000fe200078e00ff */
[----:B------:R-:W-:Y:S01]  /*1370*/  @P0 MOV R19, R5 ;  /* 0x0000000500130202 */ /* 0x000fe20000000f00 */
[----:B------:R-:W-:Y:S06]  /*1380*/  BRA `(.L_x_12) ;  /* 0x0000000000147947 */ /* 0x000fec0003800000 */
.L_x_14:
[----:B------:R-:W-:Y:S01]  /*1390*/  LOP3.LUT R19, R9, 0x80000, RZ, 0xfc, !PT ;  /* 0x0008000009137812 */ /* 0x000fe200078efcff */
[----:B------:R-:W-:Y:S01]  /*13a0*/  IMAD.MOV.U32 R18, RZ, RZ, R8 ;  /* 0x000000ffff127224 */ /* 0x000fe200078e0008 */
[----:B------:R-:W-:Y:S06]  /*13b0*/  BRA `(.L_x_12) ;  /* 0x0000000000087947 */ /* 0x000fec0003800000 */
.L_x_13:
[----:B------:R-:W-:Y:S01]  /*13c0*/  LOP3.LUT R19, R7, 0x80000, RZ, 0xfc, !PT ;  /* 0x0008000007137812 */ /* 0x000fe200078efcff */
[----:B------:R-:W-:-:S07]  /*13d0*/  IMAD.MOV.U32 R18, RZ, RZ, R6 ;  /* 0x000000ffff127224 */ /* 0x000fce00078e0006 */
.L_x_12:
[----:B------:R-:W-:Y:S05]  /*13e0*/  BSYNC.RECONVERGENT B1 ;  /* 0x0000000000017941 */ /* 0x000fea0003800200 */
.L_x_10:
[----:B------:R-:W-:Y:S02]  /*13f0*/  IMAD.MOV.U32 R6, RZ, RZ, R0 ;  /* 0x000000ffff067224 */ /* 0x000fe400078e0000 */
[----:B------:R-:W-:-:S04]  /*1400*/  IMAD.MOV.U32 R7, RZ, RZ, 0x0 ;  /* 0x00000000ff077424 */ /* 0x000fc800078e00ff */
[----:B------:R-:W-:Y:S05]  /*1410*/  RET.REL.NODEC R6 `(_Z10interpExpoPPdS0_S_S_PPiS_) ;  /* 0xffffffe806f87950 */ /* 0x000fea0003c3ffff */
.L_x_15:
        /* <DEDUP_REMOVED lines=14> */
.L_x_31:


//--------------------- .text._Z10interpExpoPPdS0_S_S_PPiS_i --------------------------
	.section	.text._Z10interpExpoPPdS0_S_S_PPiS_i,"ax",@progbits
	.align	128
        .global         _Z10interpExpoPPdS0_S_S_PPiS_i
        .type           _Z10interpExpoPPdS0_S_S_PPiS_i,@function
        .size           _Z10interpExpoPPdS0_S_S_PPiS_i,(.L_x_32 - _Z10interpExpoPPdS0_S_S_PPiS_i)
        .other          _Z10interpExpoPPdS0_S_S_PPiS_i,@"STO_CUDA_ENTRY STV_DEFAULT"
_Z10interpExpoPPdS0_S_S_PPiS_i:
.text._Z10interpExpoPPdS0_S_S_PPiS_i:
        /* <DEDUP_REMOVED lines=10> */
[----:B--2---:R-:W-:-:S06]  /*00a0*/  IMAD.WIDE R4, R2, 0x8, R4 ;  /* 0x0000000802047825 */ /* 0x004fcc00078e0204 */
[----:B-1----:R-:W2:Y:S01]  /*00b0*/  LDG.E.64 R4, desc[UR4][R4.64] ;  /* 0x0000000404047981 */ /* 0x002ea2000c1e1b00 */
[----:B------:R-:W3:Y:S08]  /*00c0*/  S2UR UR6, SR_CTAID.Y ;  /* 0x00000000000679c3 */ /* 0x000ef00000002600 */
[----:B------:R-:W3:Y:S02]  /*00d0*/  LDC R3, c[0x0][0x364] ;  /* 0x0000d900ff037b82 */ /* 0x000ee40000000800 */
[----:B---3--:R-:W-:-:S02]  /*00e0*/  IMAD R3, R3, UR6, R0 ;  /* 0x0000000603037c24 */ /* 0x008fc4000f8e0200 */
[----:B----4-:R-:W-:-:S04]  /*00f0*/  IMAD.WIDE R10, R2, 0x8, R10 ;  /* 0x00000008020a7825 */ /* 0x010fc800078e020a */
[----:B------:R-:W1:Y:S02]  /*0100*/  LDC R0, c[0x0][0x3b0] ;  /* 0x0000ec00ff007b82 */ /* 0x000e640000000800 */
[----:B------:R-:W3:Y:S01]  /*0110*/  LDG.E.64 R10, desc[UR4][R10.64] ;  /* 0x000000040a0a7981 */ /* 0x000ee2000c1e1b00 */
[----:B--2---:R-:W-:-:S06]  /*0120*/  IMAD.WIDE.U32 R6, R3, 0x4, R4 ;  /* 0x0000000403067825 */ /* 0x004fcc00078e0004 */
[----:B------:R-:W2:Y:S01]  /*0130*/  LDG.E R6, desc[UR4][R6.64] ;  /* 0x0000000406067981 */ /* 0x000ea2000c1e1900 */
[----:B-1----:R-:W-:Y:S02]  /*0140*/  VIADD R5, R0, 0xffffffff ;  /* 0xffffffff00057836 */ /* 0x002fe40000000000 */
[----:B---3--:R-:W-:-:S06]  /*0150*/  IMAD.WIDE.U32 R12, R3, 0x8, R10 ;  /* 0x00000008030c7825 */ /* 0x008fcc00078e000a */
[----:B------:R-:W3:Y:S01]  /*0160*/  LDG.E.64 R12, desc[UR4][R12.64] ;  /* 0x000000040c0c7981 */ /* 0x000ee2000c1e1b00 */
[----:B--2---:R-:W-:Y:S02]  /*0170*/  VIMNMX R4, PT, PT, RZ, R6, !PT ;  /* 0x00000006ff047248 */ /* 0x004fe40007fe0100 */
[----:B------:R-:W1:Y:S02]  /*0180*/  LDC.64 R6, c[0x0][0x390] ;  /* 0x0000e400ff067b82 */ /* 0x000e640000000a00 */
[----:B------:R-:W-:-:S13]  /*0190*/  ISETP.GE.AND P0, PT, R4, R5, PT ;  /* 0x000000050400720c */ /* 0x000fda0003f06270 */
[----:B------:R-:W-:-:S04]  /*01a0*/  @P0 VIADD R4, R0, 0xfffffffe ;  /* 0xfffffffe00040836 */ /* 0x000fc80000000000 */
[----:B0-----:R-:W-:-:S05]  /*01b0*/  IMAD.WIDE R16, R4, 0x8, R16 ;  /* 0x0000000804107825 */ /* 0x001fca00078e0210 */
[----:B------:R-:W2:Y:S04]  /*01c0*/  LDG.E.64 R8, desc[UR4][R16.64+0x8] ;  /* 0x0000080410087981 */ /* 0x000ea8000c1e1b00 */
[----:B------:R-:W4:Y:S01]  /*01d0*/  LDG.E.64 R14, desc[UR4][R16.64] ;  /* 0x00000004100e7981 */ /* 0x000f22000c1e1b00 */
[----:B-1----:R-:W-:-:S06]  /*01e0*/  IMAD.WIDE R10, R4, 0x8, R6 ;  /* 0x00000008040a7825 */ /* 0x002fcc00078e0206 */
[----:B------:R-:W3:Y:S01]  /*01f0*/  LDG.E.64 R10, desc[UR4][R10.64] ;  /* 0x000000040a0a7981 */ /* 0x000ee2000c1e1b00 */
[----:B------:R-:W-:Y:S01]  /*0200*/  IMAD.MOV.U32 R6, RZ, RZ, 0x1 ;  /* 0x00000001ff067424 */ /* 0x000fe200078e00ff */
[----:B------:R-:W-:Y:S01]  /*0210*/  BSSY.RECONVERGENT B0, `(.L_x_16) ;  /* 0x0000015000007945 */ /* 0x000fe20003800200 */
[----:B--2---:R-:W0:Y:S04]  /*0220*/  MUFU.RCP64H R7, R9 ;  /* 0x0000000900077308 */ /* 0x004e280000001800 */
[----:B0-----:R-:W-:-:S08]  /*0230*/  DFMA R18, -R8, R6, 1 ;  /* 0x3ff000000812742b */ /* 0x001fd00000000106 */
[----:B------:R-:W-:-:S08]  /*0240*/  DFMA R18, R18, R18, R18 ;  /* 0x000000121212722b */ /* 0x000fd00000000012 */
[----:B------:R-:W-:-:S08]  /*0250*/  DFMA R18, R6, R18, R6 ;  /* 0x000000120612722b */ /* 0x000fd00000000006 */
[----:B------:R-:W-:-:S08]  /*0260*/  DFMA R6, -R8, R18, 1 ;  /* 0x3ff000000806742b */ /* 0x000fd00000000112 */
[----:B------:R-:W-:-:S08]  /*0270*/  DFMA R6, R18, R6, R18 ;  /* 0x000000061206722b */ /* 0x000fd00000000012 */
[----:B----4-:R-:W-:-:S08]  /*0280*/  DMUL R16, R14, R6 ;  /* 0x000000060e107228 */ /* 0x010fd00000000000 */
        /* <DEDUP_REMOVED lines=10> */
[----:B------:R-:W-:Y:S05]  /*0330*/  CALL.REL.NOINC `($__internal_1_$__cuda_sm20_div_rn_f64_full) ;  /* 0x0000000800d87944 */ /* 0x000fea0003c00000 */
[----:B------:R-:W-:Y:S02]  /*0340*/  IMAD.MOV.U32 R6, RZ, RZ, R18 ;  /* 0x000000ffff067224 */ /* 0x000fe400078e0012 */
[----:B------:R-:W-:-:S07]  /*0350*/  IMAD.MOV.U32 R7, RZ, RZ, R19 ;  /* 0x000000ffff077224 */ /* 0x000fce00078e0013 */
.L_x_17:
[----:B------:R-:W-:Y:S05]  /*0360*/  BSYNC.RECONVERGENT B0 ;  /* 0x0000000000007941 */ /* 0x000fea0003800200 */
.L_x_16:
[----:B------:R-:W-:Y:S01]  /*0370*/  ISETP.GT.AND P0, PT, R7, 0xfffff, PT ;  /* 0x000fffff0700780c */ /* 0x000fe20003f04270 */
[----:B------:R-:W-:Y:S01]  /*0380*/  IMAD.MOV.U32 R9, RZ, RZ, R7 ;  /* 0x000000ffff097224 */ /* 0x000fe200078e0007 */
[----:B------:R-:W-:Y:S01]  /*0390*/  MOV R8, R6 ;  /* 0x0000000600087202 */ /* 0x000fe20000000f00 */
[----:B------:R-:W-:Y:S10]  /*03a0*/  BSSY.RECONVERGENT B0, `(.L_x_18) ;  /* 0x0000050000007945 */ /* 0x000ff40003800200 */
[----:B------:R-:W-:-:S10]  /*03b0*/  @!P0 DMUL R8, R8, 1.80143985094819840000e+16 ;  /* 0x4350000008088828 */ /* 0x000fd40000000000 */
[----:B------:R-:W-:Y:S02]  /*03c0*/  @!P0 IMAD.MOV.U32 R7, RZ, RZ, R9 ;  /* 0x000000ffff078224 */ /* 0x000fe400078e0009 */
[----:B------:R-:W-:Y:S02]  /*03d0*/  @!P0 IMAD.MOV.U32 R6, RZ, RZ, R8 ;  /* 0x000000ffff068224 */ /* 0x000fe400078e0008 */
[----:B------:R-:W-:-:S05]  /*03e0*/  VIADD R0, R7, 0xffffffff ;  /* 0xffffffff07007836 */ /* 0x000fca0000000000 */
[----:B------:R-:W-:Y:S01]  /*03f0*/  ISETP.GT.U32.AND P1, PT, R0, 0x7feffffe, PT ;  /* 0x7feffffe0000780c */ /* 0x000fe20003f24070 */
[----:B------:R-:W-:Y:S02]  /*0400*/  IMAD.MOV.U32 R0, RZ, RZ, -0x3ff ;  /* 0xfffffc01ff007424 */ /* 0x000fe400078e00ff */
[----:B------:R-:W-:-:S10]  /*0410*/  @!P0 IMAD.MOV.U32 R0, RZ, RZ, -0x435 ;  /* 0xfffffbcbff008424 */ /* 0x000fd400078e00ff */
[----:B------:R-:W-:Y:S05]  /*0420*/  @P1 BRA `(.L_x_19) ;  /* 0x0000000400041947 */ /* 0x000fea0003800000 */
[----:B------:R-:W-:Y:S01]  /*0430*/  LOP3.LUT R5, R7, 0xfffff, RZ, 0xc0, !PT ;  /* 0x000fffff07057812 */ /* 0x000fe200078ec0ff */
[----:B------:R-:W-:Y:S01]  /*0440*/  IMAD.MOV.U32 R10, RZ, RZ, RZ ;  /* 0x000000ffff0a7224 */ /* 0x000fe200078e00ff */
[----:B------:R-:W-:Y:S01]  /*0450*/  MOV R8, R6 ;  /* 0x0000000600087202 */ /* 0x000fe20000000f00 */
[----:B------:R-:W-:Y:S01]  /*0460*/  IMAD.MOV.U32 R22, RZ, RZ, -0x748574fc ;  /* 0x8b7a8b04ff167424 */ /* 0x000fe200078e00ff */
[----:B------:R-:W-:Y:S01]  /*0470*/  LOP3.LUT R9, R5, 0x3ff00000, RZ, 0xfc, !PT ;  /* 0x3ff0000005097812 */ /* 0x000fe200078efcff */
[----:B------:R-:W-:Y:S01]  /*0480*/  IMAD.MOV.U32 R23, RZ, RZ, 0x3ed0ee25 ;  /* 0x3ed0ee25ff177424 */ /* 0x000fe200078e00ff */
[----:B------:R-:W-:Y:S01]  /*0490*/  UMOV UR6, 0x3ae80f1e ;  /* 0x3ae80f1e00067882 */ /* 0x000fe20000000000 */
[----:B------:R-:W-:Y:S01]  /*04a0*/  UMOV UR7, 0x3eb1380b ;  /* 0x3eb1380b00077882 */ /* 0x000fe20000000000 */
[----:B------:R-:W-:Y:S01]  /*04b0*/  ISETP.GE.U32.AND P0, PT, R9, 0x3ff6a09f, PT ;  /* 0x3ff6a09f0900780c */ /* 0x000fe20003f06070 */
[----:B------:R-:W-:Y:S01]  /*04c0*/  UMOV UR8, 0x80000000 ;  /* 0x8000000000087882 */ /* 0x000fe20000000000 */
[----:B------:R-:W-:Y:S01]  /*04d0*/  LEA.HI R0, R7, R0, RZ, 0xc ;  /* 0x0000000007007211 */ /* 0x000fe200078f60ff */
[----:B------:R-:W-:Y:S01]  /*04e0*/  UMOV UR9, 0x43300000 ;  /* 0x4330000000097882 */ /* 0x000fe20000000000 */
[----:B------:R-:W-:-:S09]  /*04f0*/  MOV R25, 0x43300000 ;  /* 0x4330000000197802 */ /* 0x000fd20000000f00 */
[----:B------:R-:W-:Y:S02]  /*0500*/  @P0 VIADD R5, R9, 0xfff00000 ;  /* 0xfff0000009050836 */ /* 0x000fe40000000000 */
[----:B------:R-:W-:Y:S02]  /*0510*/  @P0 VIADD R0, R0, 0x1 ;  /* 0x0000000100000836 */ /* 0x000fe40000000000 */
[----:B------:R-:W-:-:S03]  /*0520*/  @P0 IMAD.MOV.U32 R9, RZ, RZ, R5 ;  /* 0x000000ffff090224 */ /* 0x000fc600078e0005 */
[----:B------:R-:W-:-:S03]  /*0530*/  LOP3.LUT R24, R0, 0x80000000, RZ, 0x3c, !PT ;  /* 0x8000000000187812 */ /* 0x000fc600078e3cff */
        /* <DEDUP_REMOVED lines=48> */
.L_x_19:
[----:B------:R-:W-:Y:S01]  /*0840*/  IMAD.MOV.U32 R6, RZ, RZ, 0x0 ;  /* 0x00000000ff067424 */ /* 0x000fe200078e00ff */
[----:B------:R-:W-:Y:S01]  /*0850*/  LOP3.LUT P0, RZ, R9, 0x7fffffff, RZ, 0xc0, !PT ;  /* 0x7fffffff09ff7812 */ /* 0x000fe2000780c0ff */
[----:B------:R-:W-:-:S06]  /*0860*/  IMAD.MOV.U32 R7, RZ, RZ, 0x7ff00000 ;  /* 0x7ff00000ff077424 */ /* 0x000fcc00078e00ff */
[----:B------:R-:W-:-:S10]  /*0870*/  DFMA R6, R8, R6, +INF ;  /* 0x7ff000000806742b */ /* 0x000fd40000000006 */
[----:B------:R-:W-:Y:S02]  /*0880*/  FSEL R8, R6, RZ, P0 ;  /* 0x000000ff06087208 */ /* 0x000fe40000000000 */
[----:B------:R-:W-:-:S07]  /*0890*/  FSEL R9, R7, -QNAN , P0 ;  /* 0xfff0000007097808 */ /* 0x000fce0000000000 */
.L_x_20:
[----:B------:R-:W-:Y:S05]  /*08a0*/  BSYNC.RECONVERGENT B0 ;  /* 0x0000000000007941 */ /* 0x000fea0003800200 */
.L_x_18:
        /* <DEDUP_REMOVED lines=20> */
[----:B------:R-:W-:Y:S01]  /*09f0*/  MOV R9, R7 ;  /* 0x0000000700097202 */ /* 0x000fe20000000f00 */
[----:B------:R-:W-:Y:S01]  /*0a00*/  IMAD.MOV.U32 R16, RZ, RZ, R13 ;  /* 0x000000ffff107224 */ /* 0x000fe200078e000d */
[----:B------:R-:W-:Y:S01]  /*0a10*/  MOV R0, 0xa40 ;  /* 0x00000a4000007802 */ /* 0x000fe20000000f00 */
[----:B------:R-:W-:-:S07]  /*0a20*/  IMAD.MOV.U32 R8, RZ, RZ, R6 ;  /* 0x000000ffff087224 */ /* 0x000fce00078e0006 */
[----:B------:R-:W-:Y:S05]  /*0a30*/  CALL.REL.NOINC `($__internal_1_$__cuda_sm20_div_rn_f64_full) ;  /* 0x0000000400187944 */ /* 0x000fea0003c00000 */
[----:B------:R-:W-:Y:S02]  /*0a40*/  IMAD.MOV.U32 R4, RZ, RZ, R18 ;  /* 0x000000ffff047224 */ /* 0x000fe400078e0012 */
[----:B------:R-:W-:-:S07]  /*0a50*/  IMAD.MOV.U32 R5, RZ, RZ, R19 ;  /* 0x000000ffff057224 */ /* 0x000fce00078e0013 */
.L_x_22:
[----:B------:R-:W-:Y:S05]  /*0a60*/  BSYNC.RECONVERGENT B0 ;  /* 0x0000000000007941 */ /* 0x000fea0003800200 */
.L_x_21:
        /* <DEDUP_REMOVED lines=46> */
[----:B------:R-:W-:Y:S01]  /*0d50*/  LEA R11, R8, R13, 0x14 ;  /* 0x0000000d080b7211 */ /* 0x000fe200078ea0ff */
        /* <DEDUP_REMOVED lines=9> */
[----:B------:R-:W-:-:S05]  /*0df0*/  @!P1 SHF.R.S32.HI R5, RZ, 0x1, R0 ;  /* 0x00000001ff059819 */ /* 0x000fca0000011400 */
[----:B------:R-:W-:Y:S02]  /*0e00*/  @!P1 IMAD.IADD R8, R8, 0x1, -R5 ;  /* 0x0000000108089824 */ /* 0x000fe400078e0a05 */
[----:B------:R-:W-:-:S03]  /*0e10*/  @!P1 IMAD R5, R5, 0x100000, R13 ;  /* 0x0010000005059824 */ /* 0x000fc600078e020d */
[----:B------:R-:W-:Y:S01]  /*0e20*/  @!P1 LEA R9, R8, 0x3ff00000, 0x14 ;  /* 0x3ff0000008099811 */ /* 0x000fe200078ea0ff */
[----:B------:R-:W-:-:S06]  /*0e30*/  @!P1 IMAD.MOV.U32 R8, RZ, RZ, RZ ;  /* 0x000000ffff089224 */ /* 0x000fcc00078e00ff */
[----:B------:R-:W-:-:S11]  /*0e40*/  @!P1 DMUL R10, R4, R8 ;  /* 0x00000008040a9228 */ /* 0x000fd60000000000 */
.L_x_24:
[----:B------:R-:W-:Y:S05]  /*0e50*/  BSYNC.RECONVERGENT B0 ;  /* 0x0000000000007941 */ /* 0x000fea0003800200 */
.L_x_23:
[----:B------:R-:W-:Y:S01]  /*0e60*/  DMUL R10, R14, R10 ;  /* 0x0000000a0e0a7228 */ /* 0x000fe20000000000 */
[----:B-----5:R-:W-:-:S06]  /*0e70*/  IMAD.WIDE.U32 R6, R3, 0x8, R6 ;  /* 0x0000000803067825 */ /* 0x020fcc00078e0006 */
[----:B------:R-:W-:Y:S01]  /*0e80*/  STG.E.64 desc[UR4][R6.64], R10 ;  /* 0x0000000a06007986 */ /* 0x000fe2000c101b04 */
[----:B------:R-:W-:Y:S05]  /*0e90*/  EXIT ;  /* 0x000000000000794d */ /* 0x000fea0003800000 */
        .weak           $__internal_1_$__cuda_sm20_div_rn_f64_full
        .type           $__internal_1_$__cuda_sm20_div_rn_f64_full,@function
        .size           $__internal_1_$__cuda_sm20_div_rn_f64_full,(.L_x_32 - $__internal_1_$__cuda_sm20_div_rn_f64_full)
$__internal_1_$__cuda_sm20_div_rn_f64_full:
[C---:B------:R-:W-:Y:S01]  /*0ea0*/  FSETP.GEU.AND P0, PT, |R9|.reuse, 1.469367938527859385e-39, PT ;  /* 0x001000000900780b */ /* 0x040fe20003f0e200 */
[----:B------:R-:W-:Y:S01]  /*0eb0*/  IMAD.MOV.U32 R7, RZ, RZ, R16 ;  /* 0x000000ffff077224 */ /* 0x000fe200078e0010 */
[----:B------:R-:W-:Y:S01]  /*0ec0*/  LOP3.LUT R10, R9, 0x800fffff, RZ, 0xc0, !PT ;  /* 0x800fffff090a7812 */ /* 0x000fe200078ec0ff */
[----:B------:R-:W-:Y:S01]  /*0ed0*/  IMAD.MOV.U32 R18, RZ, RZ, 0x1 ;  /* 0x00000001ff127424 */ /* 0x000fe200078e00ff */
        /* <DEDUP_REMOVED lines=64> */
.L_x_26:
        /* <DEDUP_REMOVED lines=16> */
.L_x_29:
[----:B------:R-:W-:Y:S01]  /*13e0*/  LOP3.LUT R19, R9, 0x80000, RZ, 0xfc, !PT ;  /* 0x0008000009137812 */ /* 0x000fe200078efcff */
[----:B------:R-:W-:Y:S01]  /*13f0*/  IMAD.MOV.U32 R18, RZ, RZ, R8 ;  /* 0x000000ffff127224 */ /* 0x000fe200078e0008 */
[----:B------:R-:W-:Y:S06]  /*1400*/  BRA `(.L_x_27) ;  /* 0x0000000000087947 */ /* 0x000fec0003800000 */
.L_x_28:
[----:B------:R-:W-:Y:S01]  /*1410*/  LOP3.LUT R19, R7, 0x80000, RZ, 0xfc, !PT ;  /* 0x0008000007137812 */ /* 0x000fe200078efcff */
[----:B------:R-:W-:-:S07]  /*1420*/  IMAD.MOV.U32 R18, RZ, RZ, R6 ;  /* 0x000000ffff127224 */ /* 0x000fce00078e0006 */
.L_x_27:
[----:B------:R-:W-:Y:S05]  /*1430*/  BSYNC.RECONVERGENT B1 ;  /* 0x0000000000017941 */ /* 0x000fea0003800200 */
.L_x_25:
[----:B------:R-:W-:Y:S02]  /*1440*/  IMAD.MOV.U32 R6, RZ, RZ, R0 ;  /* 0x000000ffff067224 */ /* 0x000fe400078e0000 */
[----:B------:R-:W-:-:S04]  /*1450*/  IMAD.MOV.U32 R7, RZ, RZ, 0x0 ;  /* 0x00000000ff077424 */ /* 0x000fc800078e00ff */
[----:B------:R-:W-:Y:S05]  /*1460*/  RET.REL.NODEC R6 `(_Z10interpExpoPPdS0_S_S_PPiS_i) ;  /* 0xffffffe806e47950 */ /* 0x000fea0003c3ffff */
.L_x_30:
        /* <DEDUP_REMOVED lines=9> */
.L_x_32:


//--------------------- .nv.shared.reserved.0     --------------------------
	.section	.nv.shared.reserved.0,"aw",@nobits
	.weak		__nv_reservedSMEM_offset_0_alias
	.size		__nv_reservedSMEM_offset_0_alias, 0, 64
	.other		__nv_reservedSMEM_offset_0_alias,@"STO_CUDA_RESERVED_SHARED STV_DEFAULT"
__nv_reservedSMEM_offset_0_alias:
	.zero		0
	.zero		64


//--------------------- .nv.constant0._Z4tmpfPPdS0_S_S_PPiS_i --------------------------
	.section	.nv.constant0._Z4tmpfPPdS0_S_S_PPiS_i,"a",@progbits
	.sectionflags	@""
	.align	4
.nv.constant0._Z4tmpfPPdS0_S_S_PPiS_i:
	.zero		948


//--------------------- .nv.constant0._Z10interpExpoPPdS0_S_S_PPiS_ --------------------------
	.section	.nv.constant0._Z10interpExpoPPdS0_S_S_PPiS_,"a",@progbits
	.sectionflags	@""
	.align	4
.nv.constant0._Z10interpExpoPPdS0_S_S_PPiS_:
	.zero		944


//--------------------- .nv.constant0._Z10interpExpoPPdS0_S_S_PPiS_i --------------------------
	.section	.nv.constant0._Z10interpExpoPPdS0_S_S_PPiS_i,"a",@progbits
	.sectionflags	@""
	.align	4
.nv.constant0._Z10interpExpoPPdS0_S_S_PPiS_i:
	.zero		948


//--------------------- SYMBOLS --------------------------

	.type		.nv.reservedSmem.offset0,@object
	.size		.nv.reservedSmem.offset0,0x4
